	.headerflags	@"EF_CUDA_TEXMODE_UNIFIED EF_CUDA_64BIT_ADDRESS EF_CUDA_ACCELERATORS EF_CUDA_SM90 EF_CUDA_VIRTUAL_SM(EF_CUDA_SM90)"
	.elftype	@"ET_EXEC"


//--------------------- .nv.info                  --------------------------
	.section	.nv.info,"",@"SHT_CUDA_INFO"
	.align	4


	//----- nvinfo : EIATTR_REGCOUNT
	.align		4
        /*0000*/ 	.byte	0x04, 0x2f
        /*0002*/ 	.short	(.L_1 - .L_0)
	.align		4
.L_0:
        /*0004*/ 	.word	index@(triton_per_fused_native_group_norm_11)
        /*0008*/ 	.word	0x00000020


	//----- nvinfo : EIATTR_MIN_STACK_SIZE
	.align		4
.L_1:
        /*000c*/ 	.byte	0x04, 0x12
        /*000e*/ 	.short	(.L_3 - .L_2)
	.align		4
.L_2:
        /*0010*/ 	.word	index@(triton_per_fused_native_group_norm_11)
        /*0014*/ 	.word	0x00000000


	//----- nvinfo : EIATTR_FRAME_SIZE
	.align		4
.L_3:
        /*0018*/ 	.byte	0x04, 0x11
        /*001a*/ 	.short	(.L_5 - .L_4)
	.align		4
.L_4:
        /*001c*/ 	.word	index@(triton_per_fused_native_group_norm_11)
        /*0020*/ 	.word	0x00000000


	//----- nvinfo : EIATTR_MIN_STACK_SIZE
	.align		4
.L_5:
        /*0024*/ 	.byte	0x04, 0x12
        /*0026*/ 	.short	(.L_7 - .L_6)
	.align		4
.L_6:
        /*0028*/ 	.word	index@(triton_per_fused_native_group_norm_11)
        /*002c*/ 	.word	0x00000000
.L_7:


//--------------------- .nv.info.triton_per_fused_native_group_norm_11 --------------------------
	.section	.nv.info.triton_per_fused_native_group_norm_11,"",@"SHT_CUDA_INFO"
	.sectionflags	@""
	.align	4


	//----- nvinfo : EIATTR_CUDA_API_VERSION
	.align		4
        /*0000*/ 	.byte	0x04, 0x37
        /*0002*/ 	.short	(.L_9 - .L_8)
.L_8:
        /*0004*/ 	.word	0x0000007c


	//----- nvinfo : EIATTR_KPARAM_INFO
	.align		4
.L_9:
        /*0008*/ 	.byte	0x04, 0x17
        /*000a*/ 	.short	(.L_11 - .L_10)
.L_10:
        /*000c*/ 	.word	0x00000000
        /*0010*/ 	.short	0x0007
        /*0012*/ 	.short	0x0034
        /*0014*/ 	.byte	0x00, 0xf0, 0x11, 0x00


	//----- nvinfo : EIATTR_KPARAM_INFO
	.align		4
.L_11:
        /*0018*/ 	.byte	0x04, 0x17
        /*001a*/ 	.short	(.L_13 - .L_12)
.L_12:
        /*001c*/ 	.word	0x00000000
        /*0020*/ 	.short	0x0006
        /*0022*/ 	.short	0x0030
        /*0024*/ 	.byte	0x00, 0xf0, 0x11, 0x00


	//----- nvinfo : EIATTR_KPARAM_INFO
	.align		4
.L_13:
        /*0028*/ 	.byte	0x04, 0x17
        /*002a*/ 	.short	(.L_15 - .L_14)
.L_14:
        /*002c*/ 	.word	0x00000000
        /*0030*/ 	.short	0x0005
        /*0032*/ 	.short	0x0028
        /*0034*/ 	.byte	0x00, 0xf4, 0x21, 0x00


	//----- nvinfo : EIATTR_KPARAM_INFO
	.align		4
.L_15:
        /*0038*/ 	.byte	0x04, 0x17
        /*003a*/ 	.short	(.L_17 - .L_16)
.L_16:
        /*003c*/ 	.word	0x00000000
        /*0040*/ 	.short	0x0004
        /*0042*/ 	.short	0x0020
        /*0044*/ 	.byte	0x00, 0xf4, 0x21, 0x00


	//----- nvinfo : EIATTR_KPARAM_INFO
	.align		4
.L_17:
        /*0048*/ 	.byte	0x04, 0x17
        /*004a*/ 	.short	(.L_19 - .L_18)
.L_18:
        /*004c*/ 	.word	0x00000000
        /*0050*/ 	.short	0x0003
        /*0052*/ 	.short	0x0018
        /*0054*/ 	.byte	0x00, 0xf4, 0x21, 0x00


	//----- nvinfo : EIATTR_KPARAM_INFO
	.align		4
.L_19:
        /*0058*/ 	.byte	0x04, 0x17
        /*005a*/ 	.short	(.L_21 - .L_20)
.L_20:
        /*005c*/ 	.word	0x00000000
        /*0060*/ 	.short	0x0002
        /*0062*/ 	.short	0x0010
        /*0064*/ 	.byte	0x00, 0xf4, 0x21, 0x00


	//----- nvinfo : EIATTR_KPARAM_INFO
	.align		4
.L_21:
        /*0068*/ 	.byte	0x04, 0x17
        /*006a*/ 	.short	(.L_23 - .L_22)
.L_22:
        /*006c*/ 	.word	0x00000000
        /*0070*/ 	.short	0x0001
        /*0072*/ 	.short	0x0008
        /*0074*/ 	.byte	0x00, 0xf4, 0x21, 0x00


	//----- nvinfo : EIATTR_KPARAM_INFO
	.align		4
.L_23:
        /*0078*/ 	.byte	0x04, 0x17
        /*007a*/ 	.short	(.L_25 - .L_24)
.L_24:
        /*007c*/ 	.word	0x00000000
        /*0080*/ 	.short	0x0000
        /*0082*/ 	.short	0x0000
        /*0084*/ 	.byte	0x00, 0xf4, 0x21, 0x00


	//----- nvinfo : EIATTR_SPARSE_MMA_MASK
	.align		4
.L_25:
        /*0088*/ 	.byte	0x03, 0x50
        /*008a*/ 	.short	0x0000


	//----- nvinfo : EIATTR_MAXREG_COUNT
	.align		4
        /*008c*/ 	.byte	0x03, 0x1b
        /*008e*/ 	.short	0x00ff


	//----- nvinfo : EIATTR_COOP_GROUP_MASK_REGIDS
	.align		4
        /*0090*/ 	.byte	0x04, 0x29
        /*0092*/ 	.short	(.L_27 - .L_26)


	//   ....[0]....
.L_26:
        /*0094*/ 	.word	0xffffffff


	//   ....[1]....
        /*0098*/ 	.word	0xffffffff


	//   ....[2]....
        /*009c*/ 	.word	0xffffffff


	//   ....[3]....
        /*00a0*/ 	.word	0xffffffff


	//   ....[4]....
        /*00a4*/ 	.word	0xffffffff


	//   ....[5]....
        /*00a8*/ 	.word	0xffffffff


	//   ....[6]....
        /*00ac*/ 	.word	0xffffffff


	//   ....[7]....
        /*00b0*/ 	.word	0xffffffff


	//   ....[8]....
        /*00b4*/ 	.word	0xffffffff


	//   ....[9]....
        /*00b8*/ 	.word	0xffffffff


	//   ....[10]....
        /*00bc*/ 	.word	0xffffffff


	//   ....[11]....
        /*00c0*/ 	.word	0xffffffff


	//   ....[12]....
        /*00c4*/ 	.word	0xffffffff


	//   ....[13]....
        /*00c8*/ 	.word	0xffffffff


	//   ....[14]....
        /*00cc*/ 	.word	0xffffffff


	//   ....[15]....
        /*00d0*/ 	.word	0xffffffff


	//   ....[16]....
        /*00d4*/ 	.word	0xffffffff


	//   ....[17]....
        /*00d8*/ 	.word	0xffffffff


	//   ....[18]....
        /*00dc*/ 	.word	0xffffffff


	//   ....[19]....
        /*00e0*/ 	.word	0xffffffff


	//   ....[20]....
        /*00e4*/ 	.word	0xffffffff


	//   ....[21]....
        /*00e8*/ 	.word	0xffffffff


	//   ....[22]....
        /*00ec*/ 	.word	0xffffffff


	//   ....[23]....
        /*00f0*/ 	.word	0xffffffff


	//   ....[24]....
        /*00f4*/ 	.word	0xffffffff


	//   ....[25]....
        /*00f8*/ 	.word	0xffffffff


	//   ....[26]....
        /*00fc*/ 	.word	0xffffffff


	//   ....[27]....
        /*0100*/ 	.word	0xffffffff


	//   ....[28]....
        /*0104*/ 	.word	0xffffffff


	//   ....[29]....
        /*0108*/ 	.word	0xffffffff


	//   ....[30]....
        /*010c*/ 	.word	0xffffffff


	//   ....[31]....
        /*0110*/ 	.word	0xffffffff


	//   ....[32]....
        /*0114*/ 	.word	0xffffffff


	//   ....[33]....
        /*0118*/ 	.word	0xffffffff


	//   ....[34]....
        /*011c*/ 	.word	0xffffffff


	//   ....[35]....
        /*0120*/ 	.word	0xffffffff


	//   ....[36]....
        /*0124*/ 	.word	0xffffffff


	//   ....[37]....
        /*0128*/ 	.word	0xffffffff


	//   ....[38]....
        /*012c*/ 	.word	0xffffffff


	//   ....[39]....
        /*0130*/ 	.word	0xffffffff


	//   ....[40]....
        /*0134*/ 	.word	0xffffffff


	//   ....[41]....
        /*0138*/ 	.word	0xffffffff


	//   ....[42]....
        /*013c*/ 	.word	0xffffffff


	//   ....[43]....
        /*0140*/ 	.word	0xffffffff


	//   ....[44]....
        /*0144*/ 	.word	0xffffffff


	//   ....[45]....
        /*0148*/ 	.word	0xffffffff


	//   ....[46]....
        /*014c*/ 	.word	0xffffffff


	//   ....[47]....
        /*0150*/ 	.word	0xffffffff


	//   ....[48]....
        /*0154*/ 	.word	0xffffffff


	//   ....[49]....
        /*0158*/ 	.word	0xffffffff


	//   ....[50]....
        /*015c*/ 	.word	0xffffffff


	//   ....[51]....
        /*0160*/ 	.word	0xffffffff


	//   ....[52]....
        /*0164*/ 	.word	0xffffffff


	//   ....[53]....
        /*0168*/ 	.word	0xffffffff


	//----- nvinfo : EIATTR_COOP_GROUP_INSTR_OFFSETS
	.align		4
.L_27:
        /*016c*/ 	.byte	0x04, 0x28
        /*016e*/ 	.short	(.L_29 - .L_28)


	//   ....[0]....
.L_28:
        /*0170*/ 	.word	0x00000280


	//   ....[1]....
        /*0174*/ 	.word	0x000002d0


	//   ....[2]....
        /*0178*/ 	.word	0x00000300


	//   ....[3]....
        /*017c*/ 	.word	0x00000340


	//   ....[4]....
        /*0180*/ 	.word	0x000003f0


	//   ....[5]....
        /*0184*/ 	.word	0x000004d0


	//   ....[6]....
        /*0188*/ 	.word	0x00000510


	//   ....[7]....
        /*018c*/ 	.word	0x00000530


	//   ....[8]....
        /*0190*/ 	.word	0x00000550


	//   ....[9]....
        /*0194*/ 	.word	0x000005f0


	//   ....[10]....
        /*0198*/ 	.word	0x000006b0


	//   ....[11]....
        /*019c*/ 	.word	0x00000710


	//   ....[12]....
        /*01a0*/ 	.word	0x000007c0


	//   ....[13]....
        /*01a4*/ 	.word	0x000007f0


	//   ....[14]....
        /*01a8*/ 	.word	0x000008a0


	//   ....[15]....
        /*01ac*/ 	.word	0x00000930


	//   ....[16]....
        /*01b0*/ 	.word	0x00000990


	//   ....[17]....
        /*01b4*/ 	.word	0x00000a70


	//   ....[18]....
        /*01b8*/ 	.word	0x00000aa0


	//   ....[19]....
        /*01bc*/ 	.word	0x00000af0


	//   ....[20]....
        /*01c0*/ 	.word	0x00000b70


	//   ....[21]....
        /*01c4*/ 	.word	0x00000c20


	//   ....[22]....
        /*01c8*/ 	.word	0x00000ca0


	//   ....[23]....
        /*01cc*/ 	.word	0x00000cf0


	//   ....[24]....
        /*01d0*/ 	.word	0x00000d20


	//   ....[25]....
        /*01d4*/ 	.word	0x00000d70


	//   ....[26]....
        /*01d8*/ 	.word	0x00000e60


	//   ....[27]....
        /*01dc*/ 	.word	0x00000ea0


	//   ....[28]....
        /*01e0*/ 	.word	0x00000ed0


	//   ....[29]....
        /*01e4*/ 	.word	0x00000ff0


	//   ....[30]....
        /*01e8*/ 	.word	0x00001030


	//   ....[31]....
        /*01ec*/ 	.word	0x000010b0


	//   ....[32]....
        /*01f0*/ 	.word	0x00001170


	//   ....[33]....
        /*01f4*/ 	.word	0x00001180


	//   ....[34]....
        /*01f8*/ 	.word	0x000011c0


	//   ....[35]....
        /*01fc*/ 	.word	0x000012c0


	//   ....[36]....
        /*0200*/ 	.word	0x000012f0


	//   ....[37]....
        /*0204*/ 	.word	0x00001330


	//   ....[38]....
        /*0208*/ 	.word	0x00001450


	//   ....[39]....
        /*020c*/ 	.word	0x00001480


	//   ....[40]....
        /*0210*/ 	.word	0x000014a0


	//   ....[41]....
        /*0214*/ 	.word	0x000015d0


	//   ....[42]....
        /*0218*/ 	.word	0x00001630


	//   ....[43]....
        /*021c*/ 	.word	0x00001680


	//   ....[44]....
        /*0220*/ 	.word	0x000016f0


	//   ....[45]....
        /*0224*/ 	.word	0x00001700


	//   ....[46]....
        /*0228*/ 	.word	0x000018b0


	//   ....[47]....
        /*022c*/ 	.word	0x000018d0


	//   ....[48]....
        /*0230*/ 	.word	0x00001a50


	//   ....[49]....
        /*0234*/ 	.word	0x00001a60


	//   ....[50]....
        /*0238*/ 	.word	0x00001a70


	//   ....[51]....
        /*023c*/ 	.word	0x00001af0


	//   ....[52]....
        /*0240*/ 	.word	0x00001bf0


	//   ....[53]....
        /*0244*/ 	.word	0x00001c60


	//----- nvinfo : EIATTR_EXIT_INSTR_OFFSETS
	.align		4
.L_29:
        /*0248*/ 	.byte	0x04, 0x1c
        /*024a*/ 	.short	(.L_31 - .L_30)


	//   ....[0]....
.L_30:
        /*024c*/ 	.word	0x00001f90


	//   ....[1]....
        /*0250*/ 	.word	0x00001fe0


	//----- nvinfo : EIATTR_REQNTID
	.align		4
.L_31:
        /*0254*/ 	.byte	0x04, 0x10
        /*0256*/ 	.short	(.L_33 - .L_32)
.L_32:
        /*0258*/ 	.word	0x00000080
        /*025c*/ 	.word	0x00000001
        /*0260*/ 	.word	0x00000001


	//----- nvinfo : EIATTR_CBANK_PARAM_SIZE
	.align		4
.L_33:
        /*0264*/ 	.byte	0x03, 0x19
        /*0266*/ 	.short	0x0038


	//----- nvinfo : EIATTR_PARAM_CBANK
	.align		4
        /*0268*/ 	.byte	0x04, 0x0a
        /*026a*/ 	.short	(.L_35 - .L_34)
	.align		4
.L_34:
        /*026c*/ 	.word	index@(.nv.constant0.triton_per_fused_native_group_norm_11)
        /*0270*/ 	.short	0x0210
        /*0272*/ 	.short	0x0038


	//----- nvinfo : EIATTR_SW_WAR
	.align		4
.L_35:
        /*0274*/ 	.byte	0x04, 0x36
        /*0276*/ 	.short	(.L_37 - .L_36)
.L_36:
        /*0278*/ 	.word	0x00000008
.L_37:


//--------------------- .nv.callgraph             --------------------------
	.section	.nv.callgraph,"",@"SHT_CUDA_CALLGRAPH"
	.align	4
	.sectionentsize	8
	.align		4
        /*0000*/ 	.word	0x00000000
	.align		4
        /*0004*/ 	.word	0xffffffff
	.align		4
        /*0008*/ 	.word	0x00000000
	.align		4
        /*000c*/ 	.word	0xfffffffe
	.align		4
        /*0010*/ 	.word	0x00000000
	.align		4
        /*0014*/ 	.word	0xfffffffd
	.align		4
        /*0018*/ 	.word	0x00000000
	.align		4
        /*001c*/ 	.word	0xfffffffc


//--------------------- .text.triton_per_fused_native_group_norm_11 --------------------------
	.section	.text.triton_per_fused_native_group_norm_11,"ax",@progbits
	.sectionflags	@"SHF_BARRIERS=1"
	.align	128
        .global         triton_per_fused_native_group_norm_11
        .type           triton_per_fused_native_group_norm_11,@function
        .size           triton_per_fused_native_group_norm_11,(.L_x_1 - triton_per_fused_native_group_norm_11)
        .other          triton_per_fused_native_group_norm_11,@"STO_CUDA_ENTRY STV_DEFAULT"
triton_per_fused_native_group_norm_11:
.text.triton_per_fused_native_group_norm_11:
[----:B------:R-:W0:Y:S02]  /*0000*/  LDC R1, c[0x0][0x28] ;  /* 0x00000a00ff017b82 */ /* 0x000e240000000800 */
[----:B------:R-:W1:Y:S01]  /*0010*/  S2R R3, SR_CTAID.X ;  /* 0x0000000000037919 */ /* 0x000e620000002500 */
[----:B------:R-:W2:Y:S01]  /*0020*/  LDC.64 R8, c[0x0][0x220] ;  /* 0x00008800ff087b82 */ /* 0x000ea20000000a00 */
[----:B------:R-:W-:Y:S01]  /*0030*/  ULDC.64 UR6, c[0x0][0x208] ;  /* 0x0000820000067ab9 */ /* 0x000fe20000000a00 */
[----:B------:R-:W3:Y:S06]  /*0040*/  S2R R0, SR_TID.X ;  /* 0x0000000000007919 */ /* 0x000eec0000002100 */
[----:B------:R-:W4:Y:S08]  /*0050*/  LDC.64 R20, c[0x0][0x210] ;  /* 0x00008400ff147b82 */ /* 0x000f300000000a00 */
[----:B------:R-:W5:Y:S01]  /*0060*/  LDC.64 R22, c[0x0][0x218] ;  /* 0x00008600ff167b82 */ /* 0x000f620000000a00 */
[----:B-1----:R-:W-:-:S02]  /*0070*/  SHF.L.U32 R3, R3, 0x3, RZ ;  /* 0x0000000303037819 */ /* 0x002fc400000006ff */
[C---:B---3--:R-:W-:Y:S02]  /*0080*/  SHF.L.U32 R16, R0.reuse, 0x2, RZ ;  /* 0x0000000200107819 */ /* 0x048fe400000006ff */
[----:B------:R-:W-:Y:S02]  /*0090*/  SHF.L.U32 R6, R0, 0x4, RZ ;  /* 0x0000000400067819 */ /* 0x000fe400000006ff */
[----:B------:R-:W-:Y:S02]  /*00a0*/  LOP3.LUT R4, R3, 0x4, R16, 0xf8, !PT ;  /* 0x0000000403047812 */ /* 0x000fe400078ef810 */
[----:B------:R-:W-:Y:S02]  /*00b0*/  LOP3.LUT R6, R6, 0x7e0, RZ, 0xc0, !PT ;  /* 0x000007e006067812 */ /* 0x000fe400078ec0ff */
[----:B------:R-:W-:Y:S02]  /*00c0*/  SHF.R.S32.HI R5, RZ, 0x1f, R4 ;  /* 0x0000001fff057819 */ /* 0x000fe40000011404 */
[----:B------:R-:W-:-:S02]  /*00d0*/  ISETP.GE.AND P0, PT, R4, 0x80, PT ;  /* 0x000000800400780c */ /* 0x000fc40003f06270 */
[----:B------:R-:W-:-:S04]  /*00e0*/  LEA.HI R5, R5, R4, RZ, 0x5 ;  /* 0x0000000405057211 */ /* 0x000fc800078f28ff */
[C---:B------:R-:W-:Y:S02]  /*00f0*/  LOP3.LUT R7, R5.reuse, 0xffffffe0, RZ, 0xc0, !PT ;  /* 0xffffffe005077812 */ /* 0x040fe400078ec0ff */
[----:B------:R-:W-:Y:S02]  /*0100*/  SHF.L.U32 R5, R5, 0x6, RZ ;  /* 0x0000000605057819 */ /* 0x000fe400000006ff */
[----:B------:R-:W-:Y:S02]  /*0110*/  IADD3 R6, R6, R4, -R7 ;  /* 0x0000000406067210 */ /* 0x000fe40007ffe807 */
[----:B------:R-:W-:-:S04]  /*0120*/  LOP3.LUT R5, R5, 0xfffff800, RZ, 0xc0, !PT ;  /* 0xfffff80005057812 */ /* 0x000fc800078ec0ff */
[----:B------:R-:W-:Y:S02]  /*0130*/  IADD3 R13, R6, R5, RZ ;  /* 0x00000005060d7210 */ /* 0x000fe40007ffe0ff */
[----:B------:R-:W-:Y:S02]  /*0140*/  CS2R R4, SRZ ;  /* 0x0000000000047805 */ /* 0x000fe4000001ff00 */
[----:B------:R-:W-:Y:S01]  /*0150*/  CS2R R6, SRZ ;  /* 0x0000000000067805 */ /* 0x000fe2000001ff00 */
[----:B--2---:R-:W-:-:S05]  /*0160*/  IMAD.WIDE R14, R13, 0x4, R8 ;  /* 0x000000040d0e7825 */ /* 0x004fca00078e0208 */
[----:B------:R1:W2:Y:S01]  /*0170*/  @!P0 LDG.E.128 R4, desc[UR6][R14.64] ;  /* 0x000000060e048981 */ /* 0x0002a2000c1e1d00 */
[----:B------:R-:W-:Y:S02]  /*0180*/  CS2R R8, SRZ ;  /* 0x0000000000087805 */ /* 0x000fe4000001ff00 */
[----:B------:R-:W-:Y:S01]  /*0190*/  CS2R R10, SRZ ;  /* 0x00000000000a7805 */ /* 0x000fe2000001ff00 */
[----:B----4-:R-:W-:-:S05]  /*01a0*/  IMAD.WIDE R20, R13, 0x4, R20 ;  /* 0x000000040d147825 */ /* 0x010fca00078e0214 */
[----:B------:R-:W3:Y:S01]  /*01b0*/  @!P0 LDG.E.128 R8, desc[UR6][R20.64] ;  /* 0x0000000614088981 */ /* 0x000ee2000c1e1d00 */
[----:B-----5:R-:W-:Y:S01]  /*01c0*/  IMAD.WIDE R22, R13, 0x4, R22 ;  /* 0x000000040d167825 */ /* 0x020fe200078e0216 */
[----:B------:R-:W-:Y:S02]  /*01d0*/  CS2R R12, SRZ ;  /* 0x00000000000c7805 */ /* 0x000fe4000001ff00 */
[----:B-1----:R-:W-:-:S06]  /*01e0*/  CS2R R14, SRZ ;  /* 0x00000000000e7805 */ /* 0x002fcc000001ff00 */
[----:B------:R-:W4:Y:S01]  /*01f0*/  @!P0 LDG.E.128 R12, desc[UR6][R22.64] ;  /* 0x00000006160c8981 */ /* 0x000f22000c1e1d00 */
[----:B------:R-:W1:Y:S01]  /*0200*/  S2UR UR5, SR_CgaCtaId ;  /* 0x00000000000579c3 */ /* 0x000e620000008800 */
[----:B------:R-:W-:Y:S02]  /*0210*/  UMOV UR4, 0x400 ;  /* 0x0000040000047882 */ /* 0x000fe40000000000 */
[----:B-1----:R-:W-:Y:S01]  /*0220*/  UPRMT UR4, UR5, 0x654, UR4 ;  /* 0x0000065405047896 */ /* 0x002fe20008000004 */
[----:B--2---:R-:W-:Y:S02]  /*0230*/  SEL R4, R4, RZ, !P0 ;  /* 0x000000ff04047207 */ /* 0x004fe40004000000 */
[----:B------:R-:W-:Y:S02]  /*0240*/  SEL R5, R5, RZ, !P0 ;  /* 0x000000ff05057207 */ /* 0x000fe40004000000 */
[----:B------:R-:W-:Y:S02]  /*0250*/  FSEL R25, R4, RZ, !P0 ;  /* 0x000000ff04197208 */ /* 0x000fe40004000000 */
[----:B------:R-:W-:-:S02]  /*0260*/  SEL R6, R6, RZ, !P0 ;  /* 0x000000ff06067207 */ /* 0x000fc40004000000 */
[----:B---3--:R-:W-:Y:S01]  /*0270*/  SEL R8, R8, RZ, !P0 ;  /* 0x000000ff08087207 */ /* 0x008fe20004000000 */
[----:B------:R-:W1:Y:S01]  /*0280*/  SHFL.BFLY PT, R4, R25, 0x10, 0x1f ;  /* 0x0e001f0019047f89 */ /* 0x000e6200000e0000 */
[----:B------:R-:W-:Y:S02]  /*0290*/  SEL R9, R9, RZ, !P0 ;  /* 0x000000ff09097207 */ /* 0x000fe40004000000 */
[----:B------:R-:W-:Y:S02]  /*02a0*/  FSEL R27, R8, RZ, !P0 ;  /* 0x000000ff081b7208 */ /* 0x000fe40004000000 */
[----:B------:R-:W-:Y:S02]  /*02b0*/  FSEL R8, R5, RZ, !P0 ;  /* 0x000000ff05087208 */ /* 0x000fe40004000000 */
[----:B------:R-:W-:Y:S01]  /*02c0*/  SEL R10, R10, RZ, !P0 ;  /* 0x000000ff0a0a7207 */ /* 0x000fe20004000000 */
[----:B------:R-:W2:Y:S01]  /*02d0*/  SHFL.BFLY PT, R20, R27, 0x10, 0x1f ;  /* 0x0e001f001b147f89 */ /* 0x000ea200000e0000 */
[----:B----4-:R-:W-:-:S02]  /*02e0*/  SEL R12, R12, RZ, !P0 ;  /* 0x000000ff0c0c7207 */ /* 0x010fc40004000000 */
[----:B------:R-:W-:Y:S01]  /*02f0*/  SEL R13, R13, RZ, !P0 ;  /* 0x000000ff0d0d7207 */ /* 0x000fe20004000000 */
[----:B------:R-:W3:Y:S01]  /*0300*/  SHFL.BFLY PT, R21, R8, 0x10, 0x1f ;  /* 0x0e001f0008157f89 */ /* 0x000ee200000e0000 */
[----:B------:R-:W-:Y:S02]  /*0310*/  FSEL R10, R10, RZ, !P0 ;  /* 0x000000ff0a0a7208 */ /* 0x000fe40004000000 */
[----:B------:R-:W-:Y:S02]  /*0320*/  SEL R11, R11, RZ, !P0 ;  /* 0x000000ff0b0b7207 */ /* 0x000fe40004000000 */
[----:B------:R-:W-:Y:S01]  /*0330*/  SEL R15, R15, RZ, !P0 ;  /* 0x000000ff0f0f7207 */ /* 0x000fe20004000000 */
[----:B------:R-:W-:Y:S03]  /*0340*/  SHFL.BFLY PT, R29, R10, 0x10, 0x1f ;  /* 0x0e001f000a1d7f89 */ /* 0x000fe600000e0000 */
[----:B------:R-:W-:Y:S01]  /*0350*/  FSEL R15, R15, RZ, !P0 ;  /* 0x000000ff0f0f7208 */ /* 0x000fe20004000000 */
[----:B-1----:R-:W-:-:S04]  /*0360*/  FADD R19, R25, R4 ;  /* 0x0000000419137221 */ /* 0x002fc80000000000 */
[C---:B------:R-:W-:Y:S01]  /*0370*/  FMUL R24, R19.reuse, 0.25 ;  /* 0x3e80000013187820 */ /* 0x040fe20000400000 */
[C---:B------:R-:W-:Y:S02]  /*0380*/  FSETP.GEU.AND P2, PT, |R19|.reuse, 1.175494350822287508e-38, PT ;  /* 0x008000001300780b */ /* 0x040fe40003f4e200 */
[----:B------:R-:W-:Y:S01]  /*0390*/  FSETP.GT.AND P1, PT, |R19|, 8.50705917302346158658e+37, PT ;  /* 0x7e8000001300780b */ /* 0x000fe20003f24200 */
[----:B--2---:R-:W-:-:S03]  /*03a0*/  FADD R20, -R27, R20 ;  /* 0x000000141b147221 */ /* 0x004fc60000000100 */
[----:B------:R-:W-:Y:S02]  /*03b0*/  FSEL R22, R24, R19, P1 ;  /* 0x0000001318167208 */ /* 0x000fe40000800000 */
[----:B------:R-:W-:Y:S01]  /*03c0*/  FSEL R24, R12, RZ, !P0 ;  /* 0x000000ff0c187208 */ /* 0x000fe20004000000 */
[----:B------:R-:W-:-:S04]  /*03d0*/  FMUL R12, R20, R20 ;  /* 0x00000014140c7220 */ /* 0x000fc80000400000 */
[----:B------:R-:W-:Y:S01]  /*03e0*/  @!P2 FMUL R22, R22, 16777216 ;  /* 0x4b8000001616a820 */ /* 0x000fe20000400000 */
[----:B------:R-:W1:Y:S01]  /*03f0*/  SHFL.BFLY PT, R23, R24, 0x10, 0x1f ;  /* 0x0e001f0018177f89 */ /* 0x000e6200000e0000 */
[----:B------:R-:W-:Y:S01]  /*0400*/  @P1 FMUL R4, R4, 0.25 ;  /* 0x3e80000004041820 */ /* 0x000fe20000400000 */
[----:B------:R-:W-:Y:S01]  /*0410*/  FSETP.NEU.AND P1, PT, R19, RZ, PT ;  /* 0x000000ff1300720b */ /* 0x000fe20003f2d000 */
[----:B------:R2:W4:Y:S01]  /*0420*/  MUFU.RCP R5, R22 ;  /* 0x0000001600057308 */ /* 0x0005220000001000 */
[----:B------:R-:W-:Y:S01]  /*0430*/  FMUL R25, R25, R12 ;  /* 0x0000000c19197220 */ /* 0x000fe20000400000 */
[----:B------:R-:W-:Y:S01]  /*0440*/  @!P2 FMUL R4, R4, 16777216 ;  /* 0x4b8000000404a820 */ /* 0x000fe20000400000 */
[----:B--2---:R-:W-:-:S03]  /*0450*/  FSEL R22, R9, RZ, !P0 ;  /* 0x000000ff09167208 */ /* 0x004fc60004000000 */
[----:B----4-:R-:W-:Y:S01]  /*0460*/  FMUL R4, R5, R4 ;  /* 0x0000000405047220 */ /* 0x010fe20000400000 */
[----:B---3--:R-:W-:-:S04]  /*0470*/  FADD R5, R8, R21 ;  /* 0x0000001508057221 */ /* 0x008fc80000000000 */
[----:B------:R-:W-:Y:S01]  /*0480*/  FSEL R4, R4, RZ, P1 ;  /* 0x000000ff04047208 */ /* 0x000fe20000800000 */
[C---:B------:R-:W-:Y:S01]  /*0490*/  FMUL R12, R5.reuse, 0.25 ;  /* 0x3e800000050c7820 */ /* 0x040fe20000400000 */
[C---:B------:R-:W-:Y:S01]  /*04a0*/  FSETP.GEU.AND P2, PT, |R5|.reuse, 1.175494350822287508e-38, PT ;  /* 0x008000000500780b */ /* 0x040fe20003f4e200 */
[----:B-1----:R-:W-:Y:S01]  /*04b0*/  FADD R9, R24, R23 ;  /* 0x0000001718097221 */ /* 0x002fe20000000000 */
[----:B------:R-:W-:Y:S01]  /*04c0*/  FSETP.GT.AND P1, PT, |R5|, 8.50705917302346158658e+37, PT ;  /* 0x7e8000000500780b */ /* 0x000fe20003f24200 */
[----:B------:R-:W1:Y:S01]  /*04d0*/  SHFL.BFLY PT, R24, R19, 0x8, 0x1f ;  /* 0x0d001f0013187f89 */ /* 0x000e6200000e0000 */
[----:B------:R-:W-:Y:S01]  /*04e0*/  FFMA R20, R20, R4, R27 ;  /* 0x0000000414147223 */ /* 0x000fe2000000001b */
[----:B------:R-:W-:Y:S01]  /*04f0*/  FFMA R9, R4, R25, R9 ;  /* 0x0000001904097223 */ /* 0x000fe20000000009 */
[----:B------:R-:W-:Y:S01]  /*0500*/  FSEL R28, R12, R5, P1 ;  /* 0x000000050c1c7208 */ /* 0x000fe20000800000 */
[----:B------:R-:W2:Y:S01]  /*0510*/  SHFL.BFLY PT, R27, R22, 0x10, 0x1f ;  /* 0x0e001f00161b7f89 */ /* 0x000ea200000e0000 */
[----:B------:R-:W-:-:S03]  /*0520*/  FSEL R12, R13, RZ, !P0 ;  /* 0x000000ff0d0c7208 */ /* 0x000fc60004000000 */
[----:B------:R-:W-:Y:S02]  /*0530*/  SHFL.BFLY PT, R26, R5, 0x8, 0x1f ;  /* 0x0d001f00051a7f89 */ /* 0x000fe400000e0000 */
[----:B------:R-:W-:Y:S02]  /*0540*/  @!P2 FMUL R28, R28, 16777216 ;  /* 0x4b8000001c1ca820 */ /* 0x000fe40000400000 */
[----:B------:R-:W3:Y:S01]  /*0550*/  SHFL.BFLY PT, R13, R12, 0x10, 0x1f ;  /* 0x0e001f000c0d7f89 */ /* 0x000ee200000e0000 */
[----:B------:R-:W-:Y:S01]  /*0560*/  @P1 FMUL R21, R21, 0.25 ;  /* 0x3e80000015151820 */ /* 0x000fe20000400000 */
[----:B------:R-:W-:Y:S02]  /*0570*/  FSETP.NEU.AND P1, PT, R5, RZ, PT ;  /* 0x000000ff0500720b */ /* 0x000fe40003f2d000 */
[----:B------:R-:W4:Y:S01]  /*0580*/  MUFU.RCP R28, R28 ;  /* 0x0000001c001c7308 */ /* 0x000f220000001000 */
[----:B------:R-:W-:Y:S01]  /*0590*/  @!P2 FMUL R21, R21, 16777216 ;  /* 0x4b8000001515a820 */ /* 0x000fe20000400000 */
[----:B-1----:R-:W-:Y:S01]  /*05a0*/  FADD R4, R19, R24 ;  /* 0x0000001813047221 */ /* 0x002fe20000000000 */
[----:B--2---:R-:W-:-:S04]  /*05b0*/  FADD R27, -R22, R27 ;  /* 0x0000001b161b7221 */ /* 0x004fc80000000100 */
[----:B------:R-:W-:Y:S01]  /*05c0*/  FSETP.GEU.AND P3, PT, |R4|, 1.175494350822287508e-38, PT ;  /* 0x008000000400780b */ /* 0x000fe20003f6e200 */
[----:B----4-:R-:W-:Y:S01]  /*05d0*/  FMUL R21, R28, R21 ;  /* 0x000000151c157220 */ /* 0x010fe20000400000 */
[----:B------:R-:W-:Y:S01]  /*05e0*/  FMUL R23, R27, R27 ;  /* 0x0000001b1b177220 */ /* 0x000fe20000400000 */
[----:B------:R-:W1:Y:S01]  /*05f0*/  SHFL.BFLY PT, R28, R9, 0x8, 0x1f ;  /* 0x0d001f00091c7f89 */ /* 0x000e6200000e0000 */
[----:B---3--:R-:W-:Y:S02]  /*0600*/  FADD R12, R12, R13 ;  /* 0x0000000d0c0c7221 */ /* 0x008fe40000000000 */
[----:B------:R-:W-:Y:S01]  /*0610*/  FSEL R21, R21, RZ, P1 ;  /* 0x000000ff15157208 */ /* 0x000fe20000800000 */
[C---:B------:R-:W-:Y:S01]  /*0620*/  FMUL R13, R4.reuse, 0.25 ;  /* 0x3e800000040d7820 */ /* 0x040fe20000400000 */
[----:B------:R-:W-:Y:S01]  /*0630*/  FSETP.GT.AND P1, PT, |R4|, 8.50705917302346158658e+37, PT ;  /* 0x7e8000000400780b */ /* 0x000fe20003f24200 */
[----:B------:R-:W-:Y:S01]  /*0640*/  FMUL R23, R8, R23 ;  /* 0x0000001708177220 */ /* 0x000fe20000400000 */
[----:B------:R-:W-:Y:S01]  /*0650*/  FADD R8, R5, R26 ;  /* 0x0000001a05087221 */ /* 0x000fe20000000000 */
[----:B------:R-:W-:Y:S01]  /*0660*/  FFMA R22, R27, R21, R22 ;  /* 0x000000151b167223 */ /* 0x000fe20000000016 */
[----:B------:R-:W-:Y:S01]  /*0670*/  FSEL R13, R13, R4, P1 ;  /* 0x000000040d0d7208 */ /* 0x000fe20000800000 */
[----:B------:R-:W-:Y:S01]  /*0680*/  FFMA R12, R21, R23, R12 ;  /* 0x00000017150c7223 */ /* 0x000fe2000000000c */
[C---:B------:R-:W-:Y:S01]  /*0690*/  FMUL R21, R8.reuse, 0.25 ;  /* 0x3e80000008157820 */ /* 0x040fe20000400000 */
[C---:B------:R-:W-:Y:S01]  /*06a0*/  FSETP.GEU.AND P4, PT, |R8|.reuse, 1.175494350822287508e-38, PT ;  /* 0x008000000800780b */ /* 0x040fe20003f8e200 */
[----:B------:R-:W2:Y:S01]  /*06b0*/  SHFL.BFLY PT, R23, R22, 0x8, 0x1f ;  /* 0x0d001f0016177f89 */ /* 0x000ea200000e0000 */
[----:B------:R-:W-:Y:S01]  /*06c0*/  @!P3 FMUL R13, R13, 16777216 ;  /* 0x4b8000000d0db820 */ /* 0x000fe20000400000 */
[----:B------:R-:W-:-:S03]  /*06d0*/  FSETP.GT.AND P2, PT, |R8|, 8.50705917302346158658e+37, PT ;  /* 0x7e8000000800780b */ /* 0x000fc60003f44200 */
[----:B------:R-:W-:Y:S01]  /*06e0*/  @P1 FMUL R24, R24, 0.25 ;  /* 0x3e80000018181820 */ /* 0x000fe20000400000 */
[----:B------:R-:W-:Y:S01]  /*06f0*/  FSEL R27, R21, R8, P2 ;  /* 0x00000008151b7208 */ /* 0x000fe20001000000 */
[----:B------:R-:W3:Y:S01]  /*0700*/  MUFU.RCP R13, R13 ;  /* 0x0000000d000d7308 */ /* 0x000ee20000001000 */
[----:B------:R-:W4:Y:S01]  /*0710*/  SHFL.BFLY PT, R21, R20, 0x8, 0x1f ;  /* 0x0d001f0014157f89 */ /* 0x000f2200000e0000 */
[----:B------:R-:W-:Y:S01]  /*0720*/  @!P3 FMUL R24, R24, 16777216 ;  /* 0x4b8000001818b820 */ /* 0x000fe20000400000 */
[----:B------:R-:W-:Y:S01]  /*0730*/  FSETP.NEU.AND P1, PT, R4, RZ, PT ;  /* 0x000000ff0400720b */ /* 0x000fe20003f2d000 */
[----:B-1----:R-:W-:Y:S01]  /*0740*/  FADD R28, R9, R28 ;  /* 0x0000001c091c7221 */ /* 0x002fe20000000000 */
[----:B------:R-:W-:-:S03]  /*0750*/  @!P4 FMUL R27, R27, 16777216 ;  /* 0x4b8000001b1bc820 */ /* 0x000fc60000400000 */
[----:B------:R-:W-:Y:S01]  /*0760*/  @P2 FMUL R26, R26, 0.25 ;  /* 0x3e8000001a1a2820 */ /* 0x000fe20000400000 */
[----:B------:R2:W1:Y:S03]  /*0770*/  MUFU.RCP R25, R27 ;  /* 0x0000001b00197308 */ /* 0x0004660000001000 */
[----:B------:R-:W-:Y:S01]  /*0780*/  @!P4 FMUL R26, R26, 16777216 ;  /* 0x4b8000001a1ac820 */ /* 0x000fe20000400000 */
[----:B---3--:R-:W-:Y:S01]  /*0790*/  FMUL R24, R13, R24 ;  /* 0x000000180d187220 */ /* 0x008fe20000400000 */
[----:B------:R-:W-:Y:S01]  /*07a0*/  FSEL R13, R6, RZ, !P0 ;  /* 0x000000ff060d7208 */ /* 0x000fe20004000000 */
[----:B--2---:R-:W-:Y:S02]  /*07b0*/  FADD R27, -R22, R23 ;  /* 0x00000017161b7221 */ /* 0x004fe40000000100 */
[----:B------:R-:W-:Y:S01]  /*07c0*/  SHFL.BFLY PT, R23, R12, 0x8, 0x1f ;  /* 0x0d001f000c177f89 */ /* 0x000fe200000e0000 */
[----:B------:R-:W-:-:S02]  /*07d0*/  FSEL R9, R24, RZ, P1 ;  /* 0x000000ff18097208 */ /* 0x000fc40000800000 */
[----:B------:R-:W-:Y:S01]  /*07e0*/  FSETP.NEU.AND P1, PT, R8, RZ, PT ;  /* 0x000000ff0800720b */ /* 0x000fe20003f2d000 */
[----:B------:R-:W2:Y:S01]  /*07f0*/  SHFL.BFLY PT, R6, R13, 0x10, 0x1f ;  /* 0x0e001f000d067f89 */ /* 0x000ea200000e0000 */
[----:B----4-:R-:W-:Y:S01]  /*0800*/  FADD R21, -R20, R21 ;  /* 0x0000001514157221 */ /* 0x010fe20000000100 */
[----:B-1----:R-:W-:-:S03]  /*0810*/  FMUL R25, R25, R26 ;  /* 0x0000001a19197220 */ /* 0x002fc60000400000 */
[C---:B------:R-:W-:Y:S01]  /*0820*/  FMUL R26, R21.reuse, R21 ;  /* 0x00000015151a7220 */ /* 0x040fe20000400000 */
[----:B------:R-:W-:Y:S01]  /*0830*/  FFMA R20, R21, R9, R20 ;  /* 0x0000000915147223 */ /* 0x000fe20000000014 */
[----:B------:R-:W-:Y:S02]  /*0840*/  FSEL R25, R25, RZ, P1 ;  /* 0x000000ff19197208 */ /* 0x000fe40000800000 */
[----:B------:R-:W-:-:S04]  /*0850*/  FMUL R26, R19, R26 ;  /* 0x0000001a131a7220 */ /* 0x000fc80000400000 */
[----:B------:R-:W-:Y:S01]  /*0860*/  FFMA R21, R9, R26, R28 ;  /* 0x0000001a09157223 */ /* 0x000fe2000000001c */
[C---:B------:R-:W-:Y:S01]  /*0870*/  FFMA R9, R27.reuse, R25, R22 ;  /* 0x000000191b097223 */ /* 0x040fe20000000016 */
[----:B------:R-:W-:-:S04]  /*0880*/  FMUL R22, R27, R27 ;  /* 0x0000001b1b167220 */ /* 0x000fc80000400000 */
[----:B------:R-:W-:Y:S02]  /*0890*/  FMUL R22, R5, R22 ;  /* 0x0000001605167220 */ /* 0x000fe40000400000 */
[----:B------:R-:W1:Y:S01]  /*08a0*/  SHFL.BFLY PT, R5, R4, 0x4, 0x1f ;  /* 0x0c801f0004057f89 */ /* 0x000e6200000e0000 */
[----:B--2---:R-:W-:-:S04]  /*08b0*/  FADD R19, R13, R6 ;  /* 0x000000060d137221 */ /* 0x004fc80000000000 */
[C---:B------:R-:W-:Y:S01]  /*08c0*/  FMUL R24, R19.reuse, 0.25 ;  /* 0x3e80000013187820 */ /* 0x040fe20000400000 */
[C---:B------:R-:W-:Y:S02]  /*08d0*/  FSETP.GEU.AND P2, PT, |R19|.reuse, 1.175494350822287508e-38, PT ;  /* 0x008000001300780b */ /* 0x040fe40003f4e200 */
[C---:B------:R-:W-:Y:S02]  /*08e0*/  FSETP.GT.AND P1, PT, |R19|.reuse, 8.50705917302346158658e+37, PT ;  /* 0x7e8000001300780b */ /* 0x040fe40003f24200 */
[----:B------:R-:W-:Y:S02]  /*08f0*/  FSETP.NEU.AND P3, PT, R19, RZ, PT ;  /* 0x000000ff1300720b */ /* 0x000fe40003f6d000 */
[----:B------:R-:W-:Y:S02]  /*0900*/  FSEL R27, R24, R19, P1 ;  /* 0x00000013181b7208 */ /* 0x000fe40000800000 */
[----:B------:R-:W-:Y:S01]  /*0910*/  SEL R24, R14, RZ, !P0 ;  /* 0x000000ff0e187207 */ /* 0x000fe20004000000 */
[----:B------:R-:W-:-:S02]  /*0920*/  FADD R14, R12, R23 ;  /* 0x000000170c0e7221 */ /* 0x000fc40000000000 */
[----:B------:R-:W-:Y:S01]  /*0930*/  SHFL.BFLY PT, R12, R19, 0x8, 0x1f ;  /* 0x0d001f00130c7f89 */ /* 0x000fe200000e0000 */
[----:B------:R-:W-:Y:S01]  /*0940*/  FSEL R23, R24, RZ, !P0 ;  /* 0x000000ff18177208 */ /* 0x000fe20004000000 */
[----:B------:R-:W-:Y:S01]  /*0950*/  @!P2 FMUL R27, R27, 16777216 ;  /* 0x4b8000001b1ba820 */ /* 0x000fe20000400000 */
[----:B------:R-:W-:Y:S01]  /*0960*/  FFMA R14, R25, R22, R14 ;  /* 0x00000016190e7223 */ /* 0x000fe2000000000e */
[----:B------:R-:W-:Y:S01]  /*0970*/  @P1 FMUL R6, R6, 0.25 ;  /* 0x3e80000006061820 */ /* 0x000fe20000400000 */
[----:B------:R-:W-:Y:S01]  /*0980*/  FADD R25, -R10, R29 ;  /* 0x0000001d0a197221 */ /* 0x000fe20000000100 */
[----:B------:R-:W2:Y:S02]  /*0990*/  SHFL.BFLY PT, R24, R23, 0x10, 0x1f ;  /* 0x0e001f0017187f89 */ /* 0x000ea400000e0000 */
[----:B------:R-:W3:Y:S01]  /*09a0*/  MUFU.RCP R27, R27 ;  /* 0x0000001b001b7308 */ /* 0x000ee20000001000 */
[----:B------:R-:W-:Y:S01]  /*09b0*/  @!P2 FMUL R6, R6, 16777216 ;  /* 0x4b8000000606a820 */ /* 0x000fe20000400000 */
[----:B------:R-:W-:-:S04]  /*09c0*/  FMUL R26, R25, R25 ;  /* 0x00000019191a7220 */ /* 0x000fc80000400000 */
[----:B------:R-:W-:Y:S01]  /*09d0*/  FMUL R26, R13, R26 ;  /* 0x0000001a0d1a7220 */ /* 0x000fe20000400000 */
[----:B---3--:R-:W-:Y:S01]  /*09e0*/  FMUL R22, R27, R6 ;  /* 0x000000061b167220 */ /* 0x008fe20000400000 */
[----:B-1----:R-:W-:-:S04]  /*09f0*/  FADD R6, R4, R5 ;  /* 0x0000000504067221 */ /* 0x002fc80000000000 */
[----:B------:R-:W-:Y:S01]  /*0a00*/  FSEL R13, R22, RZ, P3 ;  /* 0x000000ff160d7208 */ /* 0x000fe20001800000 */
[C---:B------:R-:W-:Y:S01]  /*0a10*/  FMUL R27, R6.reuse, 0.25 ;  /* 0x3e800000061b7820 */ /* 0x040fe20000400000 */
[C---:B------:R-:W-:Y:S01]  /*0a20*/  FSETP.GT.AND P1, PT, |R6|.reuse, 8.50705917302346158658e+37, PT ;  /* 0x7e8000000600780b */ /* 0x040fe20003f24200 */
[----:B--2---:R-:W-:Y:S01]  /*0a30*/  FADD R24, R23, R24 ;  /* 0x0000001817187221 */ /* 0x004fe20000000000 */
[----:B------:R-:W-:Y:S01]  /*0a40*/  FSETP.GEU.AND P2, PT, |R6|, 1.175494350822287508e-38, PT ;  /* 0x008000000600780b */ /* 0x000fe20003f4e200 */
[----:B------:R-:W-:Y:S01]  /*0a50*/  FFMA R22, R25, R13, R10 ;  /* 0x0000000d19167223 */ /* 0x000fe2000000000a */
[----:B------:R-:W-:Y:S01]  /*0a60*/  FSEL R28, R27, R6, P1 ;  /* 0x000000061b1c7208 */ /* 0x000fe20000800000 */
[----:B------:R-:W1:Y:S01]  /*0a70*/  SHFL.BFLY PT, R10, R21, 0x4, 0x1f ;  /* 0x0c801f00150a7f89 */ /* 0x000e6200000e0000 */
[----:B------:R-:W-:Y:S01]  /*0a80*/  FFMA R23, R13, R26, R24 ;  /* 0x0000001a0d177223 */ /* 0x000fe20000000018 */
[----:B------:R-:W-:Y:S02]  /*0a90*/  FADD R13, R19, R12 ;  /* 0x0000000c130d7221 */ /* 0x000fe40000000000 */
[----:B------:R-:W2:Y:S02]  /*0aa0*/  SHFL.BFLY PT, R27, R20, 0x4, 0x1f ;  /* 0x0c801f00141b7f89 */ /* 0x000ea400000e0000 */
[----:B------:R-:W-:-:S02]  /*0ab0*/  FMUL R24, R13, 0.25 ;  /* 0x3e8000000d187820 */ /* 0x000fc40000400000 */
[----:B------:R-:W-:Y:S01]  /*0ac0*/  @P1 FMUL R5, R5, 0.25 ;  /* 0x3e80000005051820 */ /* 0x000fe20000400000 */
[----:B------:R-:W-:Y:S01]  /*0ad0*/  FSETP.GT.AND P1, PT, |R13|, 8.50705917302346158658e+37, PT ;  /* 0x7e8000000d00780b */ /* 0x000fe20003f24200 */
[----:B------:R-:W-:Y:S01]  /*0ae0*/  @!P2 FMUL R28, R28, 16777216 ;  /* 0x4b8000001c1ca820 */ /* 0x000fe20000400000 */
[----:B------:R-:W3:Y:S01]  /*0af0*/  SHFL.BFLY PT, R25, R22, 0x8, 0x1f ;  /* 0x0d001f0016197f89 */ /* 0x000ee200000e0000 */
[----:B------:R-:W-:Y:S01]  /*0b00*/  @!P2 FMUL R5, R5, 16777216 ;  /* 0x4b8000000505a820 */ /* 0x000fe20000400000 */
[----:B------:R-:W-:Y:S02]  /*0b10*/  FSETP.GEU.AND P2, PT, |R13|, 1.175494350822287508e-38, PT ;  /* 0x008000000d00780b */ /* 0x000fe40003f4e200 */
[----:B------:R-:W-:Y:S01]  /*0b20*/  FSEL R24, R24, R13, P1 ;  /* 0x0000000d18187208 */ /* 0x000fe20000800000 */
[----:B------:R-:W4:Y:S06]  /*0b30*/  MUFU.RCP R28, R28 ;  /* 0x0000001c001c7308 */ /* 0x000f2c0000001000 */
[----:B------:R-:W-:Y:S01]  /*0b40*/  @P1 FMUL R12, R12, 0.25 ;  /* 0x3e8000000c0c1820 */ /* 0x000fe20000400000 */
[----:B------:R-:W-:Y:S01]  /*0b50*/  FSETP.NEU.AND P1, PT, R6, RZ, PT ;  /* 0x000000ff0600720b */ /* 0x000fe20003f2d000 */
[----:B-1----:R-:W-:-:S02]  /*0b60*/  FADD R10, R21, R10 ;  /* 0x0000000a150a7221 */ /* 0x002fc40000000000 */
[----:B------:R-:W1:Y:S01]  /*0b70*/  SHFL.BFLY PT, R21, R8, 0x4, 0x1f ;  /* 0x0c801f0008157f89 */ /* 0x000e6200000e0000 */
[----:B------:R-:W-:Y:S01]  /*0b80*/  @!P2 FMUL R24, R24, 16777216 ;  /* 0x4b8000001818a820 */ /* 0x000fe20000400000 */
[----:B--2---:R-:W-:Y:S01]  /*0b90*/  FADD R27, -R20, R27 ;  /* 0x0000001b141b7221 */ /* 0x004fe20000000100 */
[----:B------:R-:W-:Y:S01]  /*0ba0*/  @!P2 FMUL R12, R12, 16777216 ;  /* 0x4b8000000c0ca820 */ /* 0x000fe20000400000 */
[----:B----4-:R-:W-:Y:S02]  /*0bb0*/  FMUL R5, R28, R5 ;  /* 0x000000051c057220 */ /* 0x010fe40000400000 */
[----:B------:R-:W-:Y:S01]  /*0bc0*/  FMUL R29, R27, R27 ;  /* 0x0000001b1b1d7220 */ /* 0x000fe20000400000 */
[----:B------:R-:W2:Y:S01]  /*0bd0*/  MUFU.RCP R24, R24 ;  /* 0x0000001800187308 */ /* 0x000ea20000001000 */
[----:B---3--:R-:W-:Y:S01]  /*0be0*/  FADD R25, -R22, R25 ;  /* 0x0000001916197221 */ /* 0x008fe20000000100 */
[----:B------:R-:W-:Y:S01]  /*0bf0*/  FSEL R5, R5, RZ, P1 ;  /* 0x000000ff05057208 */ /* 0x000fe20000800000 */
[----:B------:R-:W-:Y:S01]  /*0c00*/  FMUL R29, R4, R29 ;  /* 0x0000001d041d7220 */ /* 0x000fe20000400000 */
[----:B------:R-:W-:Y:S01]  /*0c10*/  FSETP.NEU.AND P1, PT, R13, RZ, PT ;  /* 0x000000ff0d00720b */ /* 0x000fe20003f2d000 */
[----:B------:R-:W3:Y:S02]  /*0c20*/  SHFL.BFLY PT, R4, R23, 0x8, 0x1f ;  /* 0x0d001f0017047f89 */ /* 0x000ee400000e0000 */
[----:B------:R-:W-:Y:S01]  /*0c30*/  FFMA R10, R5, R29, R10 ;  /* 0x0000001d050a7223 */ /* 0x000fe2000000000a */
[----:B--2---:R-:W-:Y:S01]  /*0c40*/  FMUL R26, R24, R12 ;  /* 0x0000000c181a7220 */ /* 0x004fe20000400000 */
[----:B------:R-:W-:Y:S01]  /*0c50*/  FFMA R12, R27, R5, R20 ;  /* 0x000000051b0c7223 */ /* 0x000fe20000000014 */
[----:B-1----:R-:W-:-:S03]  /*0c60*/  FADD R5, R8, R21 ;  /* 0x0000001508057221 */ /* 0x002fc60000000000 */
[----:B------:R-:W-:Y:S01]  /*0c70*/  FSEL R27, R26, RZ, P1 ;  /* 0x000000ff1a1b7208 */ /* 0x000fe20000800000 */
[C---:B------:R-:W-:Y:S01]  /*0c80*/  FMUL R24, R5.reuse, 0.25 ;  /* 0x3e80000005187820 */ /* 0x040fe20000400000 */
[C---:B------:R-:W-:Y:S01]  /*0c90*/  FSETP.GEU.AND P2, PT, |R5|.reuse, 1.175494350822287508e-38, PT ;  /* 0x008000000500780b */ /* 0x040fe20003f4e200 */
[----:B------:R-:W1:Y:S01]  /*0ca0*/  SHFL.BFLY PT, R26, R9, 0x4, 0x1f ;  /* 0x0c801f00091a7f89 */ /* 0x000e6200000e0000 */
[----:B------:R-:W-:Y:S01]  /*0cb0*/  FSETP.GT.AND P1, PT, |R5|, 8.50705917302346158658e+37, PT ;  /* 0x7e8000000500780b */ /* 0x000fe20003f24200 */
[C---:B------:R-:W-:Y:S01]  /*0cc0*/  FFMA R20, R25.reuse, R27, R22 ;  /* 0x0000001b19147223 */ /* 0x040fe20000000016 */
[----:B------:R-:W-:Y:S02]  /*0cd0*/  FMUL R22, R25, R25 ;  /* 0x0000001919167220 */ /* 0x000fe40000400000 */
[----:B------:R-:W-:Y:S01]  /*0ce0*/  FSEL R28, R24, R5, P1 ;  /* 0x00000005181c7208 */ /* 0x000fe20000800000 */
[----:B------:R-:W2:Y:S01]  /*0cf0*/  SHFL.BFLY PT, R25, R14, 0x4, 0x1f ;  /* 0x0c801f000e197f89 */ /* 0x000ea200000e0000 */
[----:B------:R-:W-:Y:S01]  /*0d00*/  FMUL R22, R19, R22 ;  /* 0x0000001613167220 */ /* 0x000fe20000400000 */
[----:B---3--:R-:W-:-:S02]  /*0d10*/  FADD R4, R23, R4 ;  /* 0x0000000417047221 */ /* 0x008fc40000000000 */
[----:B------:R-:W3:Y:S02]  /*0d20*/  SHFL.BFLY PT, R24, R13, 0x4, 0x1f ;  /* 0x0c801f000d187f89 */ /* 0x000ee400000e0000 */
[----:B------:R-:W-:Y:S01]  /*0d30*/  @!P2 FMUL R28, R28, 16777216 ;  /* 0x4b8000001c1ca820 */ /* 0x000fe20000400000 */
[----:B------:R-:W-:Y:S01]  /*0d40*/  FFMA R19, R27, R22, R4 ;  /* 0x000000161b137223 */ /* 0x000fe20000000004 */
[----:B------:R-:W-:Y:S01]  /*0d50*/  @P1 FMUL R21, R21, 0.25 ;  /* 0x3e80000015151820 */ /* 0x000fe20000400000 */
[----:B------:R-:W-:Y:S01]  /*0d60*/  SEL R22, R7, RZ, !P0 ;  /* 0x000000ff07167207 */ /* 0x000fe20004000000 */
[----:B------:R-:W4:Y:S02]  /*0d70*/  SHFL.BFLY PT, R27, R20, 0x4, 0x1f ;  /* 0x0c801f00141b7f89 */ /* 0x000f2400000e0000 */
[----:B------:R-:W5:Y:S01]  /*0d80*/  MUFU.RCP R28, R28 ;  /* 0x0000001c001c7308 */ /* 0x000f620000001000 */
[----:B------:R-:W-:Y:S01]  /*0d90*/  @!P2 FMUL R21, R21, 16777216 ;  /* 0x4b8000001515a820 */ /* 0x000fe20000400000 */
[----:B------:R-:W-:-:S02]  /*0da0*/  FSEL R22, R22, RZ, !P0 ;  /* 0x000000ff16167208 */ /* 0x000fc40004000000 */
[----:B------:R-:W-:Y:S01]  /*0db0*/  FSETP.NEU.AND P2, PT, R5, RZ, PT ;  /* 0x000000ff0500720b */ /* 0x000fe20003f4d000 */
[----:B-1----:R-:W-:Y:S01]  /*0dc0*/  FADD R26, -R9, R26 ;  /* 0x0000001a091a7221 */ /* 0x002fe20000000100 */
[----:B--2---:R-:W-:Y:S01]  /*0dd0*/  FADD R14, R14, R25 ;  /* 0x000000190e0e7221 */ /* 0x004fe20000000000 */
[----:B-----5:R-:W-:Y:S01]  /*0de0*/  FMUL R23, R28, R21 ;  /* 0x000000151c177220 */ /* 0x020fe20000400000 */
[----:B---3--:R-:W-:Y:S01]  /*0df0*/  FADD R4, R13, R24 ;  /* 0x000000180d047221 */ /* 0x008fe20000000000 */
[----:B------:R-:W-:-:S03]  /*0e00*/  FMUL R21, R26, R26 ;  /* 0x0000001a1a157220 */ /* 0x000fc60000400000 */
[----:B------:R-:W-:Y:S01]  /*0e10*/  FSEL R23, R23, RZ, P2 ;  /* 0x000000ff17177208 */ /* 0x000fe20001000000 */
[----:B------:R-:W-:Y:S01]  /*0e20*/  FMUL R7, R8, R21 ;  /* 0x0000001508077220 */ /* 0x000fe20000400000 */
[C---:B------:R-:W-:Y:S01]  /*0e30*/  FSETP.GEU.AND P3, PT, |R4|.reuse, 1.175494350822287508e-38, PT ;  /* 0x008000000400780b */ /* 0x040fe20003f6e200 */
[C---:B------:R-:W-:Y:S01]  /*0e40*/  FMUL R21, R4.reuse, 0.25 ;  /* 0x3e80000004157820 */ /* 0x040fe20000400000 */
[----:B------:R-:W-:Y:S01]  /*0e50*/  FSETP.GT.AND P1, PT, |R4|, 8.50705917302346158658e+37, PT ;  /* 0x7e8000000400780b */ /* 0x000fe20003f24200 */
[----:B------:R-:W-:Y:S01]  /*0e60*/  SHFL.BFLY PT, R8, R19, 0x4, 0x1f ;  /* 0x0c801f0013087f89 */ /* 0x000fe200000e0000 */
[----:B------:R-:W-:Y:S01]  /*0e70*/  FFMA R9, R26, R23, R9 ;  /* 0x000000171a097223 */ /* 0x000fe20000000009 */
[----:B------:R-:W-:Y:S01]  /*0e80*/  FFMA R7, R23, R7, R14 ;  /* 0x0000000717077223 */ /* 0x000fe2000000000e */
[----:B------:R-:W-:Y:S01]  /*0e90*/  FSEL R25, R21, R4, P1 ;  /* 0x0000000415197208 */ /* 0x000fe20000800000 */
[----:B------:R-:W-:Y:S01]  /*0ea0*/  SHFL.BFLY PT, R23, R6, 0x2, 0x1f ;  /* 0x0c401f0006177f89 */ /* 0x000fe200000e0000 */
[----:B----4-:R-:W-:Y:S01]  /*0eb0*/  FADD R27, -R20, R27 ;  /* 0x0000001b141b7221 */ /* 0x010fe20000000100 */
[----:B------:R-:W-:-:S02]  /*0ec0*/  FSETP.NEU.AND P2, PT, R4, RZ, PT ;  /* 0x000000ff0400720b */ /* 0x000fc40003f4d000 */
[----:B------:R-:W1:Y:S02]  /*0ed0*/  SHFL.BFLY PT, R21, R22, 0x10, 0x1f ;  /* 0x0e001f0016157f89 */ /* 0x000e6400000e0000 */
[----:B------:R-:W-:Y:S02]  /*0ee0*/  @!P3 FMUL R25, R25, 16777216 ;  /* 0x4b8000001919b820 */ /* 0x000fe40000400000 */
[----:B------:R-:W-:-:S04]  /*0ef0*/  @P1 FMUL R24, R24, 0.25 ;  /* 0x3e80000018181820 */ /* 0x000fc80000400000 */
[----:B------:R-:W2:Y:S01]  /*0f00*/  MUFU.RCP R25, R25 ;  /* 0x0000001900197308 */ /* 0x000ea20000001000 */
[----:B------:R-:W-:-:S04]  /*0f10*/  @!P3 FMUL R24, R24, 16777216 ;  /* 0x4b8000001818b820 */ /* 0x000fc80000400000 */
[----:B--2---:R-:W-:Y:S01]  /*0f20*/  FMUL R28, R25, R24 ;  /* 0x00000018191c7220 */ /* 0x004fe20000400000 */
[----:B-1----:R-:W-:Y:S01]  /*0f30*/  FADD R14, R22, R21 ;  /* 0x00000015160e7221 */ /* 0x002fe20000000000 */
[----:B------:R-:W-:-:S03]  /*0f40*/  FMUL R24, R27, R27 ;  /* 0x0000001b1b187220 */ /* 0x000fc60000400000 */
[----:B------:R-:W-:Y:S01]  /*0f50*/  FSEL R28, R28, RZ, P2 ;  /* 0x000000ff1c1c7208 */ /* 0x000fe20001000000 */
[----:B------:R-:W-:Y:S01]  /*0f60*/  FMUL R25, R13, R24 ;  /* 0x000000180d197220 */ /* 0x000fe20000400000 */
[C---:B------:R-:W-:Y:S01]  /*0f70*/  FSETP.GT.AND P1, PT, |R14|.reuse, 8.50705917302346158658e+37, PT ;  /* 0x7e8000000e00780b */ /* 0x040fe20003f24200 */
[C---:B------:R-:W-:Y:S01]  /*0f80*/  FMUL R13, R14.reuse, 0.25 ;  /* 0x3e8000000e0d7820 */ /* 0x040fe20000400000 */
[C---:B------:R-:W-:Y:S02]  /*0f90*/  FSETP.GEU.AND P3, PT, |R14|.reuse, 1.175494350822287508e-38, PT ;  /* 0x008000000e00780b */ /* 0x040fe40003f6e200 */
[----:B------:R-:W-:Y:S01]  /*0fa0*/  FSEL R24, R11, RZ, !P0 ;  /* 0x000000ff0b187208 */ /* 0x000fe20004000000 */
[----:B------:R-:W-:Y:S01]  /*0fb0*/  FADD R11, R19, R8 ;  /* 0x00000008130b7221 */ /* 0x000fe20000000000 */
[----:B------:R-:W-:Y:S01]  /*0fc0*/  FSEL R26, R13, R14, P1 ;  /* 0x0000000e0d1a7208 */ /* 0x000fe20000800000 */
[----:B------:R-:W-:Y:S01]  /*0fd0*/  FFMA R13, R27, R28, R20 ;  /* 0x0000001c1b0d7223 */ /* 0x000fe20000000014 */
[----:B------:R-:W-:Y:S01]  /*0fe0*/  FSETP.NEU.AND P2, PT, R14, RZ, PT ;  /* 0x000000ff0e00720b */ /* 0x000fe20003f4d000 */
[----:B------:R-:W1:Y:S01]  /*0ff0*/  SHFL.BFLY PT, R19, R24, 0x10, 0x1f ;  /* 0x0e001f0018137f89 */ /* 0x000e6200000e0000 */
[----:B------:R-:W-:Y:S01]  /*1000*/  FFMA R8, R28, R25, R11 ;  /* 0x000000191c087223 */ /* 0x000fe2000000000b */
[----:B------:R-:W-:-:S02]  /*1010*/  FADD R11, R6, R23 ;  /* 0x00000017060b7221 */ /* 0x000fc40000000000 */
[----:B------:R-:W-:Y:S01]  /*1020*/  @P1 FMUL R21, R21, 0.25 ;  /* 0x3e80000015151820 */ /* 0x000fe20000400000 */
[----:B------:R-:W2:Y:S01]  /*1030*/  SHFL.BFLY PT, R27, R12, 0x2, 0x1f ;  /* 0x0c401f000c1b7f89 */ /* 0x000ea200000e0000 */
[----:B------:R-:W-:Y:S01]  /*1040*/  @!P3 FMUL R26, R26, 16777216 ;  /* 0x4b8000001a1ab820 */ /* 0x000fe20000400000 */
[C---:B------:R-:W-:Y:S01]  /*1050*/  FSETP.GEU.AND P1, PT, |R11|.reuse, 1.175494350822287508e-38, PT ;  /* 0x008000000b00780b */ /* 0x040fe20003f2e200 */
[C---:B------:R-:W-:Y:S01]  /*1060*/  FMUL R20, R11.reuse, 0.25 ;  /* 0x3e8000000b147820 */ /* 0x040fe20000400000 */
[----:B------:R-:W-:Y:S01]  /*1070*/  FSETP.GT.AND P0, PT, |R11|, 8.50705917302346158658e+37, PT ;  /* 0x7e8000000b00780b */ /* 0x000fe20003f04200 */
[----:B------:R-:W-:Y:S02]  /*1080*/  @!P3 FMUL R21, R21, 16777216 ;  /* 0x4b8000001515b820 */ /* 0x000fe40000400000 */
[----:B------:R-:W3:Y:S01]  /*1090*/  MUFU.RCP R26, R26 ;  /* 0x0000001a001a7308 */ /* 0x000ee20000001000 */
[----:B------:R-:W-:Y:S02]  /*10a0*/  FSEL R28, R20, R11, P0 ;  /* 0x0000000b141c7208 */ /* 0x000fe40000000000 */
[----:B------:R-:W4:Y:S05]  /*10b0*/  SHFL.BFLY PT, R20, R15, 0x10, 0x1f ;  /* 0x0e001f000f147f89 */ /* 0x000f2a00000e0000 */
[----:B------:R-:W-:-:S02]  /*10c0*/  @!P1 FMUL R28, R28, 16777216 ;  /* 0x4b8000001c1c9820 */ /* 0x000fc40000400000 */
[----:B------:R-:W-:Y:S01]  /*10d0*/  @P0 FMUL R23, R23, 0.25 ;  /* 0x3e80000017170820 */ /* 0x000fe20000400000 */
[----:B------:R-:W-:Y:S01]  /*10e0*/  FSETP.NEU.AND P0, PT, R11, RZ, PT ;  /* 0x000000ff0b00720b */ /* 0x000fe20003f0d000 */
[----:B-1----:R-:W-:Y:S02]  /*10f0*/  FADD R19, -R24, R19 ;  /* 0x0000001318137221 */ /* 0x002fe40000000100 */
[----:B------:R-:W1:Y:S01]  /*1100*/  MUFU.RCP R28, R28 ;  /* 0x0000001c001c7308 */ /* 0x000e620000001000 */
[----:B---3--:R-:W-:Y:S01]  /*1110*/  FMUL R25, R26, R21 ;  /* 0x000000151a197220 */ /* 0x008fe20000400000 */
[----:B------:R-:W-:Y:S01]  /*1120*/  FMUL R21, R19, R19 ;  /* 0x0000001313157220 */ /* 0x000fe20000400000 */
[----:B------:R-:W-:Y:S01]  /*1130*/  @!P1 FMUL R23, R23, 16777216 ;  /* 0x4b80000017179820 */ /* 0x000fe20000400000 */
[----:B--2---:R-:W-:Y:S02]  /*1140*/  FADD R27, -R12, R27 ;  /* 0x0000001b0c1b7221 */ /* 0x004fe40000000100 */
[----:B------:R-:W-:Y:S01]  /*1150*/  FMUL R26, R22, R21 ;  /* 0x00000015161a7220 */ /* 0x000fe20000400000 */
[----:B------:R-:W-:Y:S01]  /*1160*/  FSEL R25, R25, RZ, P2 ;  /* 0x000000ff19197208 */ /* 0x000fe20001000000 */
[----:B------:R-:W2:Y:S04]  /*1170*/  SHFL.BFLY PT, R21, R14, 0x8, 0x1f ;  /* 0x0d001f000e157f89 */ /* 0x000ea800000e0000 */
[----:B------:R-:W3:Y:S01]  /*1180*/  SHFL.BFLY PT, R22, R5, 0x2, 0x1f ;  /* 0x0c401f0005167f89 */ /* 0x000ee200000e0000 */
[----:B------:R-:W-:Y:S01]  /*1190*/  FFMA R19, R19, R25, R24 ;  /* 0x0000001913137223 */ /* 0x000fe20000000018 */
[----:B----4-:R-:W-:Y:S01]  /*11a0*/  FADD R20, R15, R20 ;  /* 0x000000140f147221 */ /* 0x010fe20000000000 */
[----:B-1----:R-:W-:-:S02]  /*11b0*/  FMUL R24, R28, R23 ;  /* 0x000000171c187220 */ /* 0x002fc40000400000 */
[----:B------:R-:W1:Y:S01]  /*11c0*/  SHFL.BFLY PT, R23, R10, 0x2, 0x1f ;  /* 0x0c401f000a177f89 */ /* 0x000e6200000e0000 */
[----:B------:R-:W-:Y:S02]  /*11d0*/  FFMA R20, R25, R26, R20 ;  /* 0x0000001a19147223 */ /* 0x000fe40000000014 */
[----:B------:R-:W-:-:S05]  /*11e0*/  FSEL R25, R24, RZ, P0 ;  /* 0x000000ff18197208 */ /* 0x000fca0000000000 */
[C---:B------:R-:W-:Y:S01]  /*11f0*/  FFMA R12, R27.reuse, R25, R12 ;  /* 0x000000191b0c7223 */ /* 0x040fe2000000000c */
[----:B------:R-:W-:-:S04]  /*1200*/  FMUL R27, R27, R27 ;  /* 0x0000001b1b1b7220 */ /* 0x000fc80000400000 */
[----:B------:R-:W-:Y:S01]  /*1210*/  FMUL R27, R6, R27 ;  /* 0x0000001b061b7220 */ /* 0x000fe20000400000 */
[----:B--2---:R-:W-:Y:S01]  /*1220*/  FADD R15, R14, R21 ;  /* 0x000000150e0f7221 */ /* 0x004fe20000000000 */
[----:B---3--:R-:W-:-:S04]  /*1230*/  FADD R6, R5, R22 ;  /* 0x0000001605067221 */ /* 0x008fc80000000000 */
[C---:B------:R-:W-:Y:S01]  /*1240*/  FSETP.GEU.AND P3, PT, |R15|.reuse, 1.175494350822287508e-38, PT ;  /* 0x008000000f00780b */ /* 0x040fe20003f6e200 */
[C---:B------:R-:W-:Y:S01]  /*1250*/  FMUL R24, R15.reuse, 0.25 ;  /* 0x3e8000000f187820 */ /* 0x040fe20000400000 */
[----:B------:R-:W-:Y:S01]  /*1260*/  FSETP.GT.AND P1, PT, |R15|, 8.50705917302346158658e+37, PT ;  /* 0x7e8000000f00780b */ /* 0x000fe20003f24200 */
[----:B-1----:R-:W-:Y:S01]  /*1270*/  FADD R10, R10, R23 ;  /* 0x000000170a0a7221 */ /* 0x002fe20000000000 */
[C---:B------:R-:W-:Y:S01]  /*1280*/  FMUL R23, R6.reuse, 0.25 ;  /* 0x3e80000006177820 */ /* 0x040fe20000400000 */
[----:B------:R-:W-:Y:S02]  /*1290*/  FSETP.GT.AND P0, PT, |R6|, 8.50705917302346158658e+37, PT ;  /* 0x7e8000000600780b */ /* 0x000fe40003f04200 */
[----:B------:R-:W-:Y:S01]  /*12a0*/  FSEL R29, R24, R15, P1 ;  /* 0x0000000f181d7208 */ /* 0x000fe20000800000 */
[----:B------:R-:W-:Y:S01]  /*12b0*/  FFMA R10, R25, R27, R10 ;  /* 0x0000001b190a7223 */ /* 0x000fe2000000000a */
[----:B------:R-:W1:Y:S01]  /*12c0*/  SHFL.BFLY PT, R24, R19, 0x8, 0x1f ;  /* 0x0d001f0013187f89 */ /* 0x000e6200000e0000 */
[----:B------:R-:W-:-:S03]  /*12d0*/  FSEL R28, R23, R6, P0 ;  /* 0x00000006171c7208 */ /* 0x000fc60000000000 */
[----:B------:R-:W-:Y:S01]  /*12e0*/  @!P3 FMUL R29, R29, 16777216 ;  /* 0x4b8000001d1db820 */ /* 0x000fe20000400000 */
[----:B------:R-:W2:Y:S01]  /*12f0*/  SHFL.BFLY PT, R23, R4, 0x2, 0x1f ;  /* 0x0c401f0004177f89 */ /* 0x000ea200000e0000 */
[----:B------:R-:W-:Y:S01]  /*1300*/  @P1 FMUL R21, R21, 0.25 ;  /* 0x3e80000015151820 */ /* 0x000fe20000400000 */
[----:B------:R-:W-:Y:S01]  /*1310*/  FSETP.NEU.AND P1, PT, R15, RZ, PT ;  /* 0x000000ff0f00720b */ /* 0x000fe20003f2d000 */
[----:B------:R-:W3:Y:S01]  /*1320*/  MUFU.RCP R26, R29 ;  /* 0x0000001d001a7308 */ /* 0x000ee20000001000 */
[----:B------:R-:W4:Y:S01]  /*1330*/  SHFL.BFLY PT, R27, R20, 0x8, 0x1f ;  /* 0x0d001f00141b7f89 */ /* 0x000f2200000e0000 */
[----:B------:R-:W-:Y:S01]  /*1340*/  @!P3 FMUL R21, R21, 16777216 ;  /* 0x4b8000001515b820 */ /* 0x000fe20000400000 */
[----:B------:R-:W-:Y:S01]  /*1350*/  FSETP.GEU.AND P2, PT, |R6|, 1.175494350822287508e-38, PT ;  /* 0x008000000600780b */ /* 0x000fe20003f4e200 */
[----:B------:R-:W-:Y:S02]  /*1360*/  @P0 FMUL R22, R22, 0.25 ;  /* 0x3e80000016160820 */ /* 0x000fe40000400000 */
[----:B---3--:R-:W-:-:S10]  /*1370*/  FMUL R26, R26, R21 ;  /* 0x000000151a1a7220 */ /* 0x008fd40000400000 */
[----:B------:R-:W-:Y:S01]  /*1380*/  @!P2 FMUL R28, R28, 16777216 ;  /* 0x4b8000001c1ca820 */ /* 0x000fe20000400000 */
[----:B-1----:R-:W-:Y:S01]  /*1390*/  FADD R24, -R19, R24 ;  /* 0x0000001813187221 */ /* 0x002fe20000000100 */
[----:B------:R-:W-:Y:S01]  /*13a0*/  @!P2 FMUL R22, R22, 16777216 ;  /* 0x4b8000001616a820 */ /* 0x000fe20000400000 */
[----:B------:R-:W-:Y:S01]  /*13b0*/  FSEL R26, R26, RZ, P1 ;  /* 0x000000ff1a1a7208 */ /* 0x000fe20000800000 */
[----:B--2---:R-:W-:Y:S01]  /*13c0*/  FADD R21, R4, R23 ;  /* 0x0000001704157221 */ /* 0x004fe20000000000 */
[C---:B------:R-:W-:Y:S01]  /*13d0*/  FMUL R29, R24.reuse, R24 ;  /* 0x00000018181d7220 */ /* 0x040fe20000400000 */
[----:B------:R1:W2:Y:S02]  /*13e0*/  MUFU.RCP R25, R28 ;  /* 0x0000001c00197308 */ /* 0x0002a40000001000 */
[----:B------:R-:W-:Y:S01]  /*13f0*/  FFMA R19, R24, R26, R19 ;  /* 0x0000001a18137223 */ /* 0x000fe20000000013 */
[C---:B------:R-:W-:Y:S01]  /*1400*/  FSETP.GEU.AND P1, PT, |R21|.reuse, 1.175494350822287508e-38, PT ;  /* 0x008000001500780b */ /* 0x040fe20003f2e200 */
[----:B------:R-:W-:Y:S01]  /*1410*/  FMUL R29, R14, R29 ;  /* 0x0000001d0e1d7220 */ /* 0x000fe20000400000 */
[C---:B------:R-:W-:Y:S01]  /*1420*/  FMUL R14, R21.reuse, 0.25 ;  /* 0x3e800000150e7820 */ /* 0x040fe20000400000 */
[----:B------:R-:W-:Y:S01]  /*1430*/  FSETP.GT.AND P0, PT, |R21|, 8.50705917302346158658e+37, PT ;  /* 0x7e8000001500780b */ /* 0x000fe20003f04200 */
[----:B----4-:R-:W-:Y:S01]  /*1440*/  FADD R27, R20, R27 ;  /* 0x0000001b141b7221 */ /* 0x010fe20000000000 */
[----:B------:R-:W3:Y:S02]  /*1450*/  SHFL.BFLY PT, R24, R15, 0x4, 0x1f ;  /* 0x0c801f000f187f89 */ /* 0x000ee400000e0000 */
[----:B------:R-:W-:Y:S01]  /*1460*/  FSEL R14, R14, R21, P0 ;  /* 0x000000150e0e7208 */ /* 0x000fe20000000000 */
[----:B------:R-:W-:Y:S01]  /*1470*/  FFMA R20, R26, R29, R27 ;  /* 0x0000001d1a147223 */ /* 0x000fe2000000001b */
[----:B-1----:R-:W-:Y:S01]  /*1480*/  SHFL.BFLY PT, R28, R19, 0x4, 0x1f ;  /* 0x0c801f00131c7f89 */ /* 0x002fe200000e0000 */
[----:B--2---:R-:W-:-:S03]  /*1490*/  FMUL R25, R25, R22 ;  /* 0x0000001619197220 */ /* 0x004fc60000400000 */
[----:B------:R-:W1:Y:S01]  /*14a0*/  SHFL.BFLY PT, R26, R9, 0x2, 0x1f ;  /* 0x0c401f00091a7f89 */ /* 0x000e6200000e0000 */
[----:B------:R-:W-:Y:S02]  /*14b0*/  @!P1 FMUL R14, R14, 16777216 ;  /* 0x4b8000000e0e9820 */ /* 0x000fe40000400000 */
[----:B------:R-:W-:-:S04]  /*14c0*/  @P0 FMUL R23, R23, 0.25 ;  /* 0x3e80000017170820 */ /* 0x000fc80000400000 */
[----:B------:R-:W2:Y:S01]  /*14d0*/  MUFU.RCP R14, R14 ;  /* 0x0000000e000e7308 */ /* 0x000ea20000001000 */
[----:B------:R-:W-:Y:S01]  /*14e0*/  @!P1 FMUL R23, R23, 16777216 ;  /* 0x4b80000017179820 */ /* 0x000fe20000400000 */
[----:B------:R-:W-:Y:S01]  /*14f0*/  FSETP.NEU.AND P1, PT, R6, RZ, PT ;  /* 0x000000ff0600720b */ /* 0x000fe20003f2d000 */
[----:B---3--:R-:W-:-:S04]  /*1500*/  FADD R22, R15, R24 ;  /* 0x000000180f167221 */ /* 0x008fc80000000000 */
[C---:B------:R-:W-:Y:S01]  /*1510*/  FMUL R27, R22.reuse, 0.25 ;  /* 0x3e800000161b7820 */ /* 0x040fe20000400000 */
[----:B------:R-:W-:Y:S01]  /*1520*/  FSETP.GEU.AND P2, PT, |R22|, 1.175494350822287508e-38, PT ;  /* 0x008000001600780b */ /* 0x000fe20003f4e200 */
[----:B--2---:R-:W-:Y:S01]  /*1530*/  FMUL R23, R14, R23 ;  /* 0x000000170e177220 */ /* 0x004fe20000400000 */
[----:B------:R-:W-:Y:S01]  /*1540*/  FSEL R14, R25, RZ, P1 ;  /* 0x000000ff190e7208 */ /* 0x000fe20000800000 */
[----:B-1----:R-:W-:Y:S01]  /*1550*/  FADD R26, -R9, R26 ;  /* 0x0000001a091a7221 */ /* 0x002fe20000000100 */
[C---:B------:R-:W-:Y:S01]  /*1560*/  FSETP.GT.AND P0, PT, |R22|.reuse, 8.50705917302346158658e+37, PT ;  /* 0x7e8000001600780b */ /* 0x040fe20003f04200 */
[----:B------:R-:W-:Y:S01]  /*1570*/  FADD R28, -R19, R28 ;  /* 0x0000001c131c7221 */ /* 0x000fe20000000100 */
[----:B------:R-:W-:Y:S01]  /*1580*/  FSETP.NEU.AND P1, PT, R22, RZ, PT ;  /* 0x000000ff1600720b */ /* 0x000fe20003f2d000 */
[C---:B------:R-:W-:Y:S01]  /*1590*/  FFMA R9, R26.reuse, R14, R9 ;  /* 0x0000000e1a097223 */ /* 0x040fe20000000009 */
[----:B------:R-:W-:Y:S01]  /*15a0*/  FMUL R26, R26, R26 ;  /* 0x0000001a1a1a7220 */ /* 0x000fe20000400000 */
[----:B------:R-:W-:-:S03]  /*15b0*/  FSEL R27, R27, R22, P0 ;  /* 0x000000161b1b7208 */ /* 0x000fc60000000000 */
[----:B------:R-:W-:Y:S02]  /*15c0*/  FMUL R5, R5, R26 ;  /* 0x0000001a05057220 */ /* 0x000fe40000400000 */
[----:B------:R-:W1:Y:S01]  /*15d0*/  SHFL.BFLY PT, R26, R13, 0x2, 0x1f ;  /* 0x0c401f000d1a7f89 */ /* 0x000e6200000e0000 */
[----:B------:R-:W-:Y:S02]  /*15e0*/  @!P2 FMUL R27, R27, 16777216 ;  /* 0x4b8000001b1ba820 */ /* 0x000fe40000400000 */
[----:B------:R-:W-:Y:S01]  /*15f0*/  @P0 FMUL R24, R24, 0.25 ;  /* 0x3e80000018180820 */ /* 0x000fe20000400000 */
[----:B------:R-:W-:Y:S01]  /*1600*/  FSETP.NEU.AND P0, PT, R21, RZ, PT ;  /* 0x000000ff1500720b */ /* 0x000fe20003f0d000 */
[----:B------:R2:W3:Y:S02]  /*1610*/  MUFU.RCP R25, R27 ;  /* 0x0000001b00197308 */ /* 0x0004e40000001000 */
[----:B------:R-:W-:Y:S01]  /*1620*/  @!P2 FMUL R24, R24, 16777216 ;  /* 0x4b8000001818a820 */ /* 0x000fe20000400000 */
[----:B--2---:R-:W-:Y:S03]  /*1630*/  SHFL.BFLY PT, R27, R8, 0x2, 0x1f ;  /* 0x0c401f00081b7f89 */ /* 0x004fe600000e0000 */
[----:B---3--:R-:W-:Y:S01]  /*1640*/  FMUL R29, R25, R24 ;  /* 0x00000018191d7220 */ /* 0x008fe20000400000 */
[----:B------:R-:W-:Y:S01]  /*1650*/  FSEL R24, R23, RZ, P0 ;  /* 0x000000ff17187208 */ /* 0x000fe20000000000 */
[----:B-1----:R-:W-:-:S03]  /*1660*/  FADD R25, -R13, R26 ;  /* 0x0000001a0d197221 */ /* 0x002fc60000000100 */
[----:B------:R-:W-:Y:S02]  /*1670*/  FSEL R26, R29, RZ, P1 ;  /* 0x000000ff1d1a7208 */ /* 0x000fe40000800000 */
[----:B------:R-:W-:Y:S01]  /*1680*/  SHFL.BFLY PT, R29, R22, 0x2, 0x1f ;  /* 0x0c401f00161d7f89 */ /* 0x000fe200000e0000 */
[C---:B------:R-:W-:Y:S01]  /*1690*/  FFMA R23, R25.reuse, R24, R13 ;  /* 0x0000001819177223 */ /* 0x040fe2000000000d */
[----:B------:R-:W-:Y:S01]  /*16a0*/  FMUL R25, R25, R25 ;  /* 0x0000001919197220 */ /* 0x000fe20000400000 */
[----:B------:R-:W-:-:S03]  /*16b0*/  FMUL R13, R28, R28 ;  /* 0x0000001c1c0d7220 */ /* 0x000fc60000400000 */
[----:B------:R-:W-:Y:S01]  /*16c0*/  FMUL R25, R4, R25 ;  /* 0x0000001904197220 */ /* 0x000fe20000400000 */
[----:B------:R-:W-:Y:S01]  /*16d0*/  FFMA R4, R28, R26, R19 ;  /* 0x0000001a1c047223 */ /* 0x000fe20000000013 */
[----:B------:R-:W-:Y:S01]  /*16e0*/  FMUL R19, R15, R13 ;  /* 0x0000000d0f137220 */ /* 0x000fe20000400000 */
[----:B------:R-:W1:Y:S04]  /*16f0*/  SHFL.BFLY PT, R28, R7, 0x2, 0x1f ;  /* 0x0c401f00071c7f89 */ /* 0x000e6800000e0000 */
[----:B------:R-:W2:Y:S01]  /*1700*/  SHFL.BFLY PT, R13, R20, 0x4, 0x1f ;  /* 0x0c801f00140d7f89 */ /* 0x000ea200000e0000 */
[----:B-1----:R-:W-:Y:S01]  /*1710*/  FADD R15, R7, R28 ;  /* 0x0000001c070f7221 */ /* 0x002fe20000000000 */
[----:B------:R-:W-:Y:S01]  /*1720*/  FADD R7, R8, R27 ;  /* 0x0000001b08077221 */ /* 0x000fe20000000000 */
[----:B------:R-:W-:Y:S01]  /*1730*/  FADD R27, R22, R29 ;  /* 0x0000001d161b7221 */ /* 0x000fe20000000000 */
[----:B--2---:R-:W-:Y:S01]  /*1740*/  FADD R13, R20, R13 ;  /* 0x0000000d140d7221 */ /* 0x004fe20000000000 */
[----:B------:R-:W-:-:S02]  /*1750*/  FFMA R15, R14, R5, R15 ;  /* 0x000000050e0f7223 */ /* 0x000fc4000000000f */
[C---:B------:R-:W-:Y:S01]  /*1760*/  FMUL R28, R27.reuse, 0.25 ;  /* 0x3e8000001b1c7820 */ /* 0x040fe20000400000 */
[C---:B------:R-:W-:Y:S01]  /*1770*/  FSETP.GEU.AND P1, PT, |R27|.reuse, 1.175494350822287508e-38, PT ;  /* 0x008000001b00780b */ /* 0x040fe20003f2e200 */
[----:B------:R-:W-:Y:S01]  /*1780*/  FFMA R26, R26, R19, R13 ;  /* 0x000000131a1a7223 */ /* 0x000fe2000000000d */
[----:B------:R-:W-:Y:S01]  /*1790*/  FSETP.GT.AND P0, PT, |R27|, 8.50705917302346158658e+37, PT ;  /* 0x7e8000001b00780b */ /* 0x000fe20003f04200 */
[----:B------:R-:W-:Y:S01]  /*17a0*/  FFMA R7, R24, R25, R7 ;  /* 0x0000001918077223 */ /* 0x000fe20000000007 */
[----:B------:R-:W-:Y:S01]  /*17b0*/  LOP3.LUT R13, R0, 0x1f, RZ, 0xc0, !PT ;  /* 0x0000001f000d7812 */ /* 0x000fe200078ec0ff */
[----:B------:R-:W1:Y:S01]  /*17c0*/  LDC.64 R24, c[0x0][0x228] ;  /* 0x00008a00ff187b82 */ /* 0x000e620000000a00 */
[----:B------:R-:W-:Y:S02]  /*17d0*/  FSEL R28, R28, R27, P0 ;  /* 0x0000001b1c1c7208 */ /* 0x000fe40000000000 */
[----:B------:R-:W-:Y:S02]  /*17e0*/  ISETP.GE.U32.AND P2, PT, R13, 0x2, PT ;  /* 0x000000020d00780c */ /* 0x000fe40003f46070 */
[----:B------:R-:W-:-:S02]  /*17f0*/  SHF.R.U32.HI R19, RZ, 0x3, R0 ;  /* 0x00000003ff137819 */ /* 0x000fc40000011600 */
[----:B------:R-:W-:Y:S01]  /*1800*/  LOP3.LUT R13, R16, 0x4, RZ, 0xc0, !PT ;  /* 0x00000004100d7812 */ /* 0x000fe200078ec0ff */
[----:B------:R-:W-:Y:S01]  /*1810*/  @!P1 FMUL R28, R28, 16777216 ;  /* 0x4b8000001c1c9820 */ /* 0x000fe20000400000 */
[----:B------:R-:W-:Y:S01]  /*1820*/  LOP3.LUT R19, R19, 0xc, RZ, 0xc0, !PT ;  /* 0x0000000c13137812 */ /* 0x000fe200078ec0ff */
[----:B------:R-:W-:Y:S01]  /*1830*/  @P0 FMUL R29, R29, 0.25 ;  /* 0x3e8000001d1d0820 */ /* 0x000fe20000400000 */
[----:B------:R-:W-:Y:S02]  /*1840*/  SHF.L.U32 R20, R13, 0x4, RZ ;  /* 0x000000040d147819 */ /* 0x000fe400000006ff */
[----:B------:R-:W-:Y:S01]  /*1850*/  FSETP.NEU.AND P0, PT, R27, RZ, PT ;  /* 0x000000ff1b00720b */ /* 0x000fe20003f0d000 */
[----:B------:R-:W2:Y:S01]  /*1860*/  MUFU.RCP R28, R28 ;  /* 0x0000001c001c7308 */ /* 0x000ea20000001000 */
[----:B------:R-:W-:Y:S01]  /*1870*/  LOP3.LUT R8, R20, R19, RZ, 0xfc, !PT ;  /* 0x0000001314087212 */ /* 0x000fe200078efcff */
[----:B------:R-:W-:-:S04]  /*1880*/  @!P1 FMUL R29, R29, 16777216 ;  /* 0x4b8000001d1d9820 */ /* 0x000fc80000400000 */
[----:B------:R2:W-:Y:S04]  /*1890*/  @!P2 STS [R8+UR4+0x110], R6 ;  /* 0x000110060800a988 */ /* 0x0005e80008000804 */
[----:B------:R-:W-:Y:S04]  /*18a0*/  @!P2 STS [R8+UR4+0x100], R11 ;  /* 0x0001000b0800a988 */ /* 0x000fe80008000804 */
[----:B------:R-:W-:Y:S01]  /*18b0*/  SHFL.BFLY PT, R11, R26, 0x2, 0x1f ;  /* 0x0c401f001a0b7f89 */ /* 0x000fe200000e0000 */
[----:B--2---:R-:W-:-:S03]  /*18c0*/  FMUL R6, R28, R29 ;  /* 0x0000001d1c067220 */ /* 0x004fc60000400000 */
[----:B------:R-:W2:Y:S04]  /*18d0*/  SHFL.BFLY PT, R29, R4, 0x2, 0x1f ;  /* 0x0c401f00041d7f89 */ /* 0x000ea800000e0000 */
[----:B------:R3:W-:Y:S04]  /*18e0*/  @!P2 STS [R8+UR4+0x120], R21 ;  /* 0x000120150800a988 */ /* 0x0007e80008000804 */
[----:B------:R-:W-:Y:S04]  /*18f0*/  @!P2 STS [R8+UR4], R12 ;  /* 0x0000000c0800a988 */ /* 0x000fe80008000804 */
[----:B------:R-:W-:Y:S01]  /*1900*/  @!P2 STS [R8+UR4+0x130], R27 ;  /* 0x0001301b0800a988 */ /* 0x000fe20008000804 */
[----:B---3--:R-:W-:-:S03]  /*1910*/  FSEL R21, R6, RZ, P0 ;  /* 0x000000ff06157208 */ /* 0x008fc60000000000 */
[----:B------:R-:W-:Y:S01]  /*1920*/  @!P2 STS [R8+UR4+0x10], R9 ;  /* 0x000010090800a988 */ /* 0x000fe20008000804 */
[----:B------:R-:W-:-:S03]  /*1930*/  ISETP.GE.AND P0, PT, R0, 0x20, PT ;  /* 0x000000200000780c */ /* 0x000fc60003f06270 */
[----:B------:R3:W-:Y:S01]  /*1940*/  @!P2 STS [R8+UR4+0x20], R23 ;  /* 0x000020170800a988 */ /* 0x0007e20008000804 */
[----:B--2---:R-:W-:-:S03]  /*1950*/  FADD R6, -R4, R29 ;  /* 0x0000001d04067221 */ /* 0x004fc60000000100 */
[----:B------:R-:W-:Y:S01]  /*1960*/  @!P2 STS [R8+UR4+0x80], R10 ;  /* 0x0000800a0800a988 */ /* 0x000fe20008000804 */
[C---:B------:R-:W-:Y:S01]  /*1970*/  FFMA R29, R6.reuse, R21, R4 ;  /* 0x00000015061d7223 */ /* 0x040fe20000000004 */
[----:B------:R-:W-:Y:S01]  /*1980*/  FMUL R6, R6, R6 ;  /* 0x0000000606067220 */ /* 0x000fe20000400000 */
[----:B------:R-:W-:Y:S01]  /*1990*/  FADD R4, R26, R11 ;  /* 0x0000000b1a047221 */ /* 0x000fe20000000000 */
[----:B------:R-:W-:Y:S02]  /*19a0*/  @!P2 STS [R8+UR4+0x90], R15 ;  /* 0x0000900f0800a988 */ /* 0x000fe40008000804 */
[----:B------:R-:W-:Y:S02]  /*19b0*/  FMUL R6, R22, R6 ;  /* 0x0000000616067220 */ /* 0x000fe40000400000 */
[----:B------:R-:W-:Y:S01]  /*19c0*/  @!P2 STS [R8+UR4+0x30], R29 ;  /* 0x0000301d0800a988 */ /* 0x000fe20008000804 */
[----:B---3--:R-:W2:Y:S01]  /*19d0*/  LDC.64 R22, c[0x0][0x230] ;  /* 0x00008c00ff167b82 */ /* 0x008ea20000000a00 */
[----:B------:R-:W-:-:S02]  /*19e0*/  FFMA R21, R21, R6, R4 ;  /* 0x0000000615157223 */ /* 0x000fc40000000004 */
[----:B------:R-:W-:Y:S04]  /*19f0*/  @!P2 STS [R8+UR4+0xa0], R7 ;  /* 0x0000a0070800a988 */ /* 0x000fe80008000804 */
[----:B------:R-:W-:Y:S01]  /*1a00*/  @!P2 STS [R8+UR4+0xb0], R21 ;  /* 0x0000b0150800a988 */ /* 0x000fe20008000804 */
[----:B------:R-:W-:Y:S06]  /*1a10*/  BAR.SYNC.DEFER_BLOCKING 0x0 ;  /* 0x0000000000007b1d */ /* 0x000fec0000010000 */
[----:B------:R-:W3:Y:S04]  /*1a20*/  @!P0 LDS R2, [R16+UR4+0x100] ;  /* 0x0001000410028984 */ /* 0x000ee80008000800 */
[----:B------:R-:W4:Y:S04]  /*1a30*/  @!P0 LDS R18, [R16+UR4] ;  /* 0x0000000410128984 */ /* 0x000f280008000800 */
[----:B------:R-:W5:Y:S04]  /*1a40*/  @!P0 LDS R17, [R16+UR4+0x80] ;  /* 0x0000800410118984 */ /* 0x000f680008000800 */
[----:B---3--:R-:W3:Y:S04]  /*1a50*/  SHFL.BFLY PT, R9, R2, 0x2, 0x1f ;  /* 0x0c401f0002097f89 */ /* 0x008ee800000e0000 */
[----:B----4-:R-:W4:Y:S04]  /*1a60*/  SHFL.BFLY PT, R7, R18, 0x2, 0x1f ;  /* 0x0c401f0012077f89 */ /* 0x010f2800000e0000 */
[----:B-----5:R-:W5:Y:S01]  /*1a70*/  SHFL.BFLY PT, R6, R17, 0x2, 0x1f ;  /* 0x0c401f0011067f89 */ /* 0x020f6200000e0000 */
[----:B---3--:R-:W-:-:S04]  /*1a80*/  FADD R4, R2, R9 ;  /* 0x0000000902047221 */ /* 0x008fc80000000000 */
[C---:B------:R-:W-:Y:S01]  /*1a90*/  FMUL R5, R4.reuse, 0.25 ;  /* 0x3e80000004057820 */ /* 0x040fe20000400000 */
[----:B------:R-:W-:Y:S01]  /*1aa0*/  FSETP.GEU.AND P1, PT, |R4|, 1.175494350822287508e-38, PT ;  /* 0x008000000400780b */ /* 0x000fe20003f2e200 */
[----:B----4-:R-:W-:Y:S01]  /*1ab0*/  FADD R7, -R18, R7 ;  /* 0x0000000712077221 */ /* 0x010fe20000000100 */
[----:B------:R-:W-:Y:S01]  /*1ac0*/  FSETP.GT.AND P0, PT, |R4|, 8.50705917302346158658e+37, PT ;  /* 0x7e8000000400780b */ /* 0x000fe20003f04200 */
[----:B-----5:R-:W-:-:S03]  /*1ad0*/  FADD R6, R17, R6 ;  /* 0x0000000611067221 */ /* 0x020fc60000000000 */
[----:B------:R-:W-:Y:S02]  /*1ae0*/  FSEL R10, R5, R4, P0 ;  /* 0x00000004050a7208 */ /* 0x000fe40000000000 */
[----:B------:R-:W3:Y:S05]  /*1af0*/  SHFL.BFLY PT, R5, R4, 0x1, 0x1f ;  /* 0x0c201f0004057f89 */ /* 0x000eea00000e0000 */
[----:B------:R-:W-:Y:S02]  /*1b00*/  @!P1 FMUL R10, R10, 16777216 ;  /* 0x4b8000000a0a9820 */ /* 0x000fe40000400000 */
[----:B------:R-:W-:Y:S01]  /*1b10*/  @P0 FMUL R9, R9, 0.25 ;  /* 0x3e80000009090820 */ /* 0x000fe20000400000 */
[----:B------:R-:W-:-:S03]  /*1b20*/  FSETP.NEU.AND P0, PT, R4, RZ, PT ;  /* 0x000000ff0400720b */ /* 0x000fc60003f0d000 */
[----:B------:R-:W4:Y:S01]  /*1b30*/  MUFU.RCP R10, R10 ;  /* 0x0000000a000a7308 */ /* 0x000f220000001000 */
[----:B------:R-:W-:Y:S01]  /*1b40*/  @!P1 FMUL R9, R9, 16777216 ;  /* 0x4b80000009099820 */ /* 0x000fe20000400000 */
[----:B---3--:R-:W-:-:S03]  /*1b50*/  FADD R11, R4, R5 ;  /* 0x00000005040b7221 */ /* 0x008fc60000000000 */
[----:B----4-:R-:W-:Y:S01]  /*1b60*/  FMUL R9, R10, R9 ;  /* 0x000000090a097220 */ /* 0x010fe20000400000 */
[C---:B------:R-:W-:Y:S01]  /*1b70*/  FMUL R8, R11.reuse, 0.25 ;  /* 0x3e8000000b087820 */ /* 0x040fe20000400000 */
[----:B------:R-:W-:-:S03]  /*1b80*/  FSETP.GEU.AND P1, PT, |R11|, 1.175494350822287508e-38, PT ;  /* 0x008000000b00780b */ /* 0x000fc60003f2e200 */
[----:B------:R-:W-:Y:S02]  /*1b90*/  FSEL R9, R9, RZ, P0 ;  /* 0x000000ff09097208 */ /* 0x000fe40000000000 */
[----:B------:R-:W-:-:S03]  /*1ba0*/  FSETP.GT.AND P0, PT, |R11|, 8.50705917302346158658e+37, PT ;  /* 0x7e8000000b00780b */ /* 0x000fc60003f04200 */
[C---:B------:R-:W-:Y:S01]  /*1bb0*/  FFMA R18, R7.reuse, R9, R18 ;  /* 0x0000000907127223 */ /* 0x040fe20000000012 */
[----:B------:R-:W-:Y:S01]  /*1bc0*/  FMUL R7, R7, R7 ;  /* 0x0000000707077220 */ /* 0x000fe20000400000 */
[----:B------:R-:W-:-:S03]  /*1bd0*/  FSEL R8, R8, R11, P0 ;  /* 0x0000000b08087208 */ /* 0x000fc60000000000 */
[----:B------:R-:W-:Y:S01]  /*1be0*/  FMUL R7, R2, R7 ;  /* 0x0000000702077220 */ /* 0x000fe20000400000 */
[----:B------:R-:W3:Y:S01]  /*1bf0*/  SHFL.BFLY PT, R15, R18, 0x1, 0x1f ;  /* 0x0c201f00120f7f89 */ /* 0x000ee200000e0000 */
[----:B------:R-:W-:Y:S01]  /*1c00*/  @!P1 FMUL R8, R8, 16777216 ;  /* 0x4b80000008089820 */ /* 0x000fe20000400000 */
[----:B------:R-:W-:Y:S01]  /*1c10*/  IADD3 R2, R20, UR4, RZ ;  /* 0x0000000414027c10 */ /* 0x000fe2000fffe0ff */
[----:B------:R-:W-:Y:S01]  /*1c20*/  FFMA R6, R9, R7, R6 ;  /* 0x0000000709067223 */ /* 0x000fe20000000006 */
[----:B------:R-:W-:Y:S01]  /*1c30*/  @P0 FMUL R5, R5, 0.25 ;  /* 0x3e80000005050820 */ /* 0x000fe20000400000 */
[C---:B------:R-:W-:Y:S02]  /*1c40*/  LOP3.LUT P0, RZ, R0.reuse, 0x3, RZ, 0xc0, !PT ;  /* 0x0000000300ff7812 */ /* 0x040fe4000780c0ff */
[----:B------:R-:W4:Y:S01]  /*1c50*/  MUFU.RCP R8, R8 ;  /* 0x0000000800087308 */ /* 0x000f220000001000 */
[----:B------:R-:W5:Y:S01]  /*1c60*/  SHFL.BFLY PT, R7, R6, 0x1, 0x1f ;  /* 0x0c201f0006077f89 */ /* 0x000f6200000e0000 */
[----:B------:R-:W-:Y:S01]  /*1c70*/  @!P1 FMUL R5, R5, 16777216 ;  /* 0x4b80000005059820 */ /* 0x000fe20000400000 */
[----:B------:R-:W-:Y:S01]  /*1c80*/  FSETP.NEU.AND P1, PT, R11, RZ, PT ;  /* 0x000000ff0b00720b */ /* 0x000fe20003f2d000 */
[----:B------:R-:W-:Y:S01]  /*1c90*/  IMAD R2, R13, -0xc, R2 ;  /* 0xfffffff40d027824 */ /* 0x000fe200078e0202 */
[----:B------:R-:W-:Y:S01]  /*1ca0*/  ISETP.LT.AND P0, PT, R0, 0x20, !P0 ;  /* 0x000000200000780c */ /* 0x000fe20004701270 */
[----:B----4-:R-:W-:Y:S01]  /*1cb0*/  FMUL R5, R8, R5 ;  /* 0x0000000508057220 */ /* 0x010fe20000400000 */
[----:B---3--:R-:W-:-:S11]  /*1cc0*/  FADD R15, -R18, R15 ;  /* 0x0000000f120f7221 */ /* 0x008fd60000000100 */
[----:B------:R-:W-:Y:S01]  /*1cd0*/  @P0 STS [R16+UR4+0x100], R11 ;  /* 0x0001000b10000988 */ /* 0x000fe20008000804 */
[----:B------:R-:W-:Y:S01]  /*1ce0*/  FSEL R5, R5, RZ, P1 ;  /* 0x000000ff05057208 */ /* 0x000fe20000800000 */
[----:B------:R-:W-:Y:S01]  /*1cf0*/  FMUL R9, R15, R15 ;  /* 0x0000000f0f097220 */ /* 0x000fe20000400000 */
[----:B-----5:R-:W-:-:S03]  /*1d00*/  FADD R6, R6, R7 ;  /* 0x0000000706067221 */ /* 0x020fc60000000000 */
[----:B------:R-:W-:Y:S01]  /*1d10*/  FMUL R9, R4, R9 ;  /* 0x0000000904097220 */ /* 0x000fe20000400000 */
[----:B------:R-:W-:Y:S01]  /*1d20*/  FFMA R15, R15, R5, R18 ;  /* 0x000000050f0f7223 */ /* 0x000fe20000000012 */
[----:B------:R-:W-:Y:S02]  /*1d30*/  SHF.R.U32.HI R18, RZ, 0x3, R0 ;  /* 0x00000003ff127819 */ /* 0x000fe40000011600 */
[----:B------:R-:W-:Y:S02]  /*1d40*/  FFMA R17, R5, R9, R6 ;  /* 0x0000000905117223 */ /* 0x000fe40000000006 */
[----:B------:R-:W-:Y:S01]  /*1d50*/  @P0 STS [R16+UR4], R15 ;  /* 0x0000000f10000988 */ /* 0x000fe20008000804 */
[----:B------:R-:W-:-:S03]  /*1d60*/  SGXT.U32 R18, R18, 0x2 ;  /* 0x000000021212781a */ /* 0x000fc60000000000 */
[----:B------:R3:W-:Y:S01]  /*1d70*/  @P0 STS [R16+UR4+0x80], R17 ;  /* 0x0000801110000988 */ /* 0x0007e20008000804 */
[----:B------:R-:W-:Y:S01]  /*1d80*/  BAR.SYNC.DEFER_BLOCKING 0x0 ;  /* 0x0000000000007b1d */ /* 0x000fe20000010000 */
[----:B------:R-:W-:Y:S02]  /*1d90*/  LOP3.LUT P0, RZ, R19, R18, RZ, 0xfc, !PT ;  /* 0x0000001213ff7212 */ /* 0x000fe4000780fcff */
[----:B---3--:R-:W-:-:S04]  /*1da0*/  LOP3.LUT R16, R0, 0x7, RZ, 0xc0, !PT ;  /* 0x0000000700107812 */ /* 0x008fc800078ec0ff */
[----:B------:R-:W-:Y:S01]  /*1db0*/  LEA R16, R16, UR4, 0x2 ;  /* 0x0000000410107c11 */ /* 0x000fe2000f8e10ff */
[----:B------:R-:W-:Y:S04]  /*1dc0*/  LDS R4, [R20+UR4] ;  /* 0x0000000414047984 */ /* 0x000fe80008000800 */
[----:B------:R-:W-:Y:S04]  /*1dd0*/  LDS R5, [R20+UR4+0x10] ;  /* 0x0000100414057984 */ /* 0x000fe80008000800 */
[----:B------:R-:W-:Y:S04]  /*1de0*/  LDS R6, [R20+UR4+0x20] ;  /* 0x0000200414067984 */ /* 0x000fe80008000800 */
[----:B------:R-:W3:Y:S04]  /*1df0*/  LDS R7, [R20+UR4+0x30] ;  /* 0x0000300414077984 */ /* 0x000ee80008000800 */
[----:B------:R-:W-:Y:S04]  /*1e00*/  LDS R8, [R20+UR4+0x80] ;  /* 0x0000800414087984 */ /* 0x000fe80008000800 */
[----:B------:R-:W-:Y:S04]  /*1e10*/  LDS R9, [R20+UR4+0x90] ;  /* 0x0000900414097984 */ /* 0x000fe80008000800 */
[----:B------:R-:W-:Y:S04]  /*1e20*/  LDS R10, [R20+UR4+0xa0] ;  /* 0x0000a004140a7984 */ /* 0x000fe80008000800 */
[----:B------:R-:W4:Y:S04]  /*1e30*/  LDS R11, [R20+UR4+0xb0] ;  /* 0x0000b004140b7984 */ /* 0x000f280008000800 */
[----:B------:R-:W-:Y:S04]  /*1e40*/  LDS R12, [R20+UR4+0x100] ;  /* 0x00010004140c7984 */ /* 0x000fe80008000800 */
[----:B------:R-:W-:Y:S04]  /*1e50*/  LDS R13, [R20+UR4+0x110] ;  /* 0x00011004140d7984 */ /* 0x000fe80008000800 */
[----:B------:R-:W-:Y:S04]  /*1e60*/  LDS R14, [R20+UR4+0x120] ;  /* 0x00012004140e7984 */ /* 0x000fe80008000800 */
[----:B------:R-:W5:Y:S01]  /*1e70*/  LDS R15, [R20+UR4+0x130] ;  /* 0x00013004140f7984 */ /* 0x000f620008000800 */
[----:B------:R-:W-:Y:S06]  /*1e80*/  BAR.SYNC.DEFER_BLOCKING 0x0 ;  /* 0x0000000000007b1d */ /* 0x000fec0000010000 */
[----:B---3--:R3:W-:Y:S02]  /*1e90*/  STS.128 [R2], R4 ;  /* 0x0000000402007388 */ /* 0x0087e40000000c00 */
[----:B------:R-:W-:Y:S01]  /*1ea0*/  BAR.SYNC.DEFER_BLOCKING 0x0 ;  /* 0x0000000000007b1d */ /* 0x000fe20000010000 */
[----:B---3--:R-:W-:-:S04]  /*1eb0*/  LOP3.LUT R7, R3, 0x7, R0, 0xf8, !PT ;  /* 0x0000000703077812 */ /* 0x008fc800078ef800 */
[C---:B------:R-:W-:Y:S01]  /*1ec0*/  ISETP.LT.AND P0, PT, R7.reuse, 0x80, !P0 ;  /* 0x000000800700780c */ /* 0x040fe20004701270 */
[----:B-1----:R-:W-:-:S04]  /*1ed0*/  IMAD.WIDE R4, R7, 0x4, R24 ;  /* 0x0000000407047825 */ /* 0x002fc800078e0218 */
[----:B--2---:R-:W-:Y:S01]  /*1ee0*/  IMAD.WIDE R22, R7, 0x4, R22 ;  /* 0x0000000407167825 */ /* 0x004fe200078e0216 */
[----:B------:R-:W1:Y:S01]  /*1ef0*/  LDS R17, [R16] ;  /* 0x0000000010117984 */ /* 0x000e620000000800 */
[----:B------:R-:W-:Y:S06]  /*1f00*/  BAR.SYNC.DEFER_BLOCKING 0x0 ;  /* 0x0000000000007b1d */ /* 0x000fec0000010000 */
[----:B----4-:R-:W-:Y:S02]  /*1f10*/  STS.128 [R2], R8 ;  /* 0x0000000802007388 */ /* 0x010fe40000000c00 */
[----:B------:R-:W-:Y:S06]  /*1f20*/  BAR.SYNC.DEFER_BLOCKING 0x0 ;  /* 0x0000000000007b1d */ /* 0x000fec0000010000 */
[----:B------:R-:W2:Y:S02]  /*1f30*/  LDS R21, [R16] ;  /* 0x0000000010157984 */ /* 0x000ea40000000800 */
[----:B------:R-:W-:Y:S06]  /*1f40*/  BAR.SYNC.DEFER_BLOCKING 0x0 ;  /* 0x0000000000007b1d */ /* 0x000fec0000010000 */
[----:B-----5:R3:W-:Y:S02]  /*1f50*/  STS.128 [R2], R12 ;  /* 0x0000000c02007388 */ /* 0x0207e40000000c00 */
[----:B------:R-:W-:Y:S06]  /*1f60*/  BAR.SYNC.DEFER_BLOCKING 0x0 ;  /* 0x0000000000007b1d */ /* 0x000fec0000010000 */
[----:B-1----:R3:W-:Y:S04]  /*1f70*/  @P0 STG.E desc[UR6][R4.64], R17 ;  /* 0x0000001104000986 */ /* 0x0027e8000c101906 */
[----:B--2---:R3:W-:Y:S01]  /*1f80*/  @P0 STG.E desc[UR6][R22.64], R21 ;  /* 0x0000001516000986 */ /* 0x0047e2000c101906 */
[----:B------:R-:W-:Y:S05]  /*1f90*/  @!P0 EXIT ;  /* 0x000000000000894d */ /* 0x000fea0003800000 */
[----:B---3--:R-:W0:Y:S01]  /*1fa0*/  LDS R5, [R16] ;  /* 0x0000000010057984 */ /* 0x008e220000000800 */
[----:B------:R-:W1:Y:S02]  /*1fb0*/  LDC.64 R2, c[0x0][0x238] ;  /* 0x00008e00ff027b82 */ /* 0x000e640000000a00 */
[----:B-1----:R-:W-:-:S05]  /*1fc0*/  IMAD.WIDE R2, R7, 0x4, R2 ;  /* 0x0000000407027825 */ /* 0x002fca00078e0202 */
[----:B0-----:R-:W-:Y:S01]  /*1fd0*/  STG.E desc[UR6][R2.64], R5 ;  /* 0x0000000502007986 */ /* 0x001fe2000c101906 */
[----:B------:R-:W-:Y:S05]  /*1fe0*/  EXIT ;  /* 0x000000000000794d */ /* 0x000fea0003800000 */
.L_x_0:
[----:B------:R-:W-:-:S00]  /*1ff0*/  BRA `(.L_x_0) ;  /* 0xfffffffc00fc7947 */ /* 0x000fc0000383ffff */
[----:B------:R-:W-:-:S00]  /*2000*/  NOP ;  /* 0x0000000000007918 */ /* 0x000fc00000000000 */
[----:B------:R-:W-:-:S00]  /*2010*/  NOP ;  /* 0x0000000000007918 */ /* 0x000fc00000000000 */
[----:B------:R-:W-:-:S00]  /*2020*/  NOP ;  /* 0x0000000000007918 */ /* 0x000fc00000000000 */
[----:B------:R-:W-:-:S00]  /*2030*/  NOP ;  /* 0x0000000000007918 */ /* 0x000fc00000000000 */
[----:B------:R-:W-:-:S00]  /*2040*/  NOP ;  /* 0x0000000000007918 */ /* 0x000fc00000000000 */
[----:B------:R-:W-:-:S00]  /*2050*/  NOP ;  /* 0x0000000000007918 */ /* 0x000fc00000000000 */
[----:B------:R-:W-:-:S00]  /*2060*/  NOP ;  /* 0x0000000000007918 */ /* 0x000fc00000000000 */
[----:B------:R-:W-:-:S00]  /*2070*/  NOP ;  /* 0x0000000000007918 */ /* 0x000fc00000000000 */
.L_x_1:


//--------------------- .nv.shared.triton_per_fused_native_group_norm_11 --------------------------
	.section	.nv.shared.triton_per_fused_native_group_norm_11,"aw",@nobits
	.sectionflags	@""
	.align	16
	.zero		1024


//--------------------- .nv.constant0.triton_per_fused_native_group_norm_11 --------------------------
	.section	.nv.constant0.triton_per_fused_native_group_norm_11,"a",@progbits
	.sectionflags	@""
	.align	4
.nv.constant0.triton_per_fused_native_group_norm_11:
	.zero		584
